//
// Generated by NVIDIA NVVM Compiler
//
// Compiler Build ID: CL-36424714
// Cuda compilation tools, release 13.0, V13.0.88
// Based on NVVM 20.0.0
//

.version 9.0
.target sm_100
.address_size 64

	// .globl	wilders_batch_f32
// _ZZN34_INTERNAL_d846ae39_4_k_cu_bd62936916block_reduce_sumEfE9warp_sums has been demoted

.visible .entry wilders_batch_f32(
	.param .u64 .ptr .align 1 wilders_batch_f32_param_0,
	.param .u64 .ptr .align 1 wilders_batch_f32_param_1,
	.param .u64 .ptr .align 1 wilders_batch_f32_param_2,
	.param .u64 .ptr .align 1 wilders_batch_f32_param_3,
	.param .u32 wilders_batch_f32_param_4,
	.param .u32 wilders_batch_f32_param_5,
	.param .u32 wilders_batch_f32_param_6,
	.param .u64 .ptr .align 1 wilders_batch_f32_param_7
)
{
	.reg .pred 	%p<31>;
	.reg .b32 	%r<88>;
	.reg .b32 	%f<63>;
	.reg .b64 	%rd<31>;
	// demoted variable
	.shared .align 4 .b8 _ZZN34_INTERNAL_d846ae39_4_k_cu_bd62936916block_reduce_sumEfE9warp_sums[128];
	ld.param.u64 	%rd8, [wilders_batch_f32_param_0];
	ld.param.u64 	%rd5, [wilders_batch_f32_param_1];
	ld.param.u64 	%rd6, [wilders_batch_f32_param_2];
	ld.param.u64 	%rd7, [wilders_batch_f32_param_3];
	ld.param.u32 	%r37, [wilders_batch_f32_param_4];
	ld.param.u32 	%r38, [wilders_batch_f32_param_5];
	ld.param.u32 	%r39, [wilders_batch_f32_param_6];
	ld.param.u64 	%rd9, [wilders_batch_f32_param_7];
	cvta.to.global.u64 	%rd1, %rd8;
	cvta.to.global.u64 	%rd2, %rd9;
	mov.u32 	%r1, %ctaid.x;
	setp.ge.s32 	%p1, %r1, %r39;
	@%p1 bra 	$L__BB0_25;
	cvta.to.global.u64 	%rd10, %rd5;
	cvta.to.global.u64 	%rd11, %rd6;
	cvta.to.global.u64 	%rd12, %rd7;
	mul.wide.u32 	%rd13, %r1, 4;
	add.s64 	%rd14, %rd10, %rd13;
	ld.global.nc.u32 	%r2, [%rd14];
	add.s64 	%rd15, %rd11, %rd13;
	ld.global.nc.f32 	%f1, [%rd15];
	add.s64 	%rd16, %rd12, %rd13;
	ld.global.nc.u32 	%r40, [%rd16];
	setp.lt.s32 	%p2, %r2, 1;
	max.s32 	%r41, %r40, %r38;
	setp.ge.s32 	%p3, %r41, %r37;
	or.pred  	%p4, %p3, %p2;
	@%p4 bra 	$L__BB0_25;
	mul.lo.s32 	%r4, %r37, %r1;
	mov.u32 	%r5, %tid.x;
	setp.ge.s32 	%p5, %r5, %r37;
	@%p5 bra 	$L__BB0_5;
	mov.u32 	%r6, %ntid.x;
	mov.u32 	%r78, %r5;
$L__BB0_4:
	add.s32 	%r42, %r78, %r4;
	mul.wide.s32 	%rd17, %r42, 4;
	add.s64 	%rd18, %rd2, %rd17;
	mov.b32 	%r43, 2143289344;
	st.global.u32 	[%rd18], %r43;
	add.s32 	%r78, %r78, %r6;
	setp.lt.s32 	%p6, %r78, %r37;
	@%p6 bra 	$L__BB0_4;
$L__BB0_5:
	bar.sync 	0;
	setp.ge.u32 	%p7, %r5, %r2;
	mov.f32 	%f56, 0f00000000;
	@%p7 bra 	$L__BB0_10;
	mov.f32 	%f56, 0f00000000;
	mov.u32 	%r9, %ntid.x;
	mov.u32 	%r79, %r5;
$L__BB0_7:
	add.s32 	%r11, %r79, %r38;
	setp.ge.s32 	%p8, %r11, %r37;
	@%p8 bra 	$L__BB0_9;
	mul.wide.s32 	%rd19, %r11, 4;
	add.s64 	%rd20, %rd1, %rd19;
	ld.global.nc.f32 	%f19, [%rd20];
	add.f32 	%f56, %f56, %f19;
$L__BB0_9:
	add.s32 	%r79, %r79, %r9;
	setp.lt.s32 	%p9, %r79, %r2;
	@%p9 bra 	$L__BB0_7;
$L__BB0_10:
	and.b32  	%r13, %r5, 31;
	mov.b32 	%r44, %f56;
	shfl.sync.down.b32	%r45|%p10, %r44, 16, 31, -1;
	mov.b32 	%f20, %r45;
	add.f32 	%f21, %f56, %f20;
	mov.b32 	%r46, %f21;
	shfl.sync.down.b32	%r47|%p11, %r46, 8, 31, -1;
	mov.b32 	%f22, %r47;
	add.f32 	%f23, %f21, %f22;
	mov.b32 	%r48, %f23;
	shfl.sync.down.b32	%r49|%p12, %r48, 4, 31, -1;
	mov.b32 	%f24, %r49;
	add.f32 	%f25, %f23, %f24;
	mov.b32 	%r50, %f25;
	shfl.sync.down.b32	%r51|%p13, %r50, 2, 31, -1;
	mov.b32 	%f26, %r51;
	add.f32 	%f27, %f25, %f26;
	mov.b32 	%r52, %f27;
	shfl.sync.down.b32	%r53|%p14, %r52, 1, 31, -1;
	mov.b32 	%f28, %r53;
	add.f32 	%f6, %f27, %f28;
	setp.ne.s32 	%p15, %r13, 0;
	@%p15 bra 	$L__BB0_12;
	shr.u32 	%r54, %r5, 3;
	mov.u32 	%r55, _ZZN34_INTERNAL_d846ae39_4_k_cu_bd62936916block_reduce_sumEfE9warp_sums;
	add.s32 	%r56, %r55, %r54;
	st.shared.f32 	[%r56], %f6;
$L__BB0_12:
	bar.sync 	0;
	setp.gt.u32 	%p16, %r5, 31;
	mov.f32 	%f59, 0f00000000;
	@%p16 bra 	$L__BB0_16;
	mov.u32 	%r57, %ntid.x;
	add.s32 	%r58, %r57, 31;
	shr.u32 	%r59, %r58, 5;
	setp.ge.u32 	%p17, %r13, %r59;
	mov.f32 	%f58, 0f00000000;
	@%p17 bra 	$L__BB0_15;
	shl.b32 	%r60, %r13, 2;
	mov.u32 	%r61, _ZZN34_INTERNAL_d846ae39_4_k_cu_bd62936916block_reduce_sumEfE9warp_sums;
	add.s32 	%r62, %r61, %r60;
	ld.shared.f32 	%f58, [%r62];
$L__BB0_15:
	mov.b32 	%r63, %f58;
	shfl.sync.down.b32	%r64|%p18, %r63, 16, 31, -1;
	mov.b32 	%f31, %r64;
	add.f32 	%f32, %f58, %f31;
	mov.b32 	%r65, %f32;
	shfl.sync.down.b32	%r66|%p19, %r65, 8, 31, -1;
	mov.b32 	%f33, %r66;
	add.f32 	%f34, %f32, %f33;
	mov.b32 	%r67, %f34;
	shfl.sync.down.b32	%r68|%p20, %r67, 4, 31, -1;
	mov.b32 	%f35, %r68;
	add.f32 	%f36, %f34, %f35;
	mov.b32 	%r69, %f36;
	shfl.sync.down.b32	%r70|%p21, %r69, 2, 31, -1;
	mov.b32 	%f37, %r70;
	add.f32 	%f38, %f36, %f37;
	mov.b32 	%r71, %f38;
	shfl.sync.down.b32	%r72|%p22, %r71, 1, 31, -1;
	mov.b32 	%f39, %r72;
	add.f32 	%f59, %f38, %f39;
$L__BB0_16:
	setp.ne.s32 	%p23, %r5, 0;
	add.s32 	%r73, %r2, %r38;
	setp.gt.s32 	%p24, %r73, %r37;
	or.pred  	%p25, %p23, %p24;
	@%p25 bra 	$L__BB0_25;
	cvt.rn.f32.u32 	%f40, %r2;
	rcp.rn.f32 	%f41, %f40;
	mul.f32 	%f60, %f41, %f59;
	add.s32 	%r14, %r40, %r4;
	mul.wide.s32 	%rd21, %r14, 4;
	add.s64 	%rd22, %rd2, %rd21;
	st.global.f32 	[%rd22], %f60;
	add.s32 	%r83, %r40, 1;
	setp.ge.s32 	%p26, %r83, %r37;
	@%p26 bra 	$L__BB0_25;
	not.b32 	%r74, %r40;
	add.s32 	%r75, %r37, %r74;
	and.b32  	%r16, %r75, 3;
	setp.eq.s32 	%p27, %r16, 0;
	@%p27 bra 	$L__BB0_22;
	neg.s32 	%r82, %r16;
	add.s32 	%r80, %r14, 1;
	mov.u32 	%r81, %r40;
$L__BB0_20:
	.pragma "nounroll";
	mul.wide.s32 	%rd23, %r80, 4;
	add.s64 	%rd24, %rd2, %rd23;
	mul.wide.s32 	%rd25, %r83, 4;
	add.s64 	%rd26, %rd1, %rd25;
	ld.global.nc.f32 	%f42, [%rd26];
	sub.f32 	%f43, %f42, %f60;
	fma.rn.f32 	%f60, %f43, %f1, %f60;
	st.global.f32 	[%rd24], %f60;
	add.s32 	%r83, %r83, 1;
	add.s32 	%r82, %r82, 1;
	setp.ne.s32 	%p28, %r82, 0;
	add.s32 	%r81, %r81, 1;
	add.s32 	%r80, %r80, 1;
	@%p28 bra 	$L__BB0_20;
	add.s32 	%r83, %r81, 1;
$L__BB0_22:
	sub.s32 	%r76, %r37, %r40;
	add.s32 	%r77, %r76, -2;
	setp.lt.u32 	%p29, %r77, 3;
	@%p29 bra 	$L__BB0_25;
	sub.s32 	%r86, %r83, %r37;
	add.s64 	%rd3, %rd1, 8;
	add.s64 	%rd4, %rd2, 8;
	add.s32 	%r85, %r83, %r4;
$L__BB0_24:
	mul.wide.s32 	%rd27, %r83, 4;
	add.s64 	%rd28, %rd3, %rd27;
	mul.wide.s32 	%rd29, %r85, 4;
	add.s64 	%rd30, %rd4, %rd29;
	ld.global.nc.f32 	%f44, [%rd28+-8];
	sub.f32 	%f45, %f44, %f60;
	fma.rn.f32 	%f46, %f45, %f1, %f60;
	st.global.f32 	[%rd30+-8], %f46;
	ld.global.nc.f32 	%f47, [%rd28+-4];
	sub.f32 	%f48, %f47, %f46;
	fma.rn.f32 	%f49, %f48, %f1, %f46;
	st.global.f32 	[%rd30+-4], %f49;
	ld.global.nc.f32 	%f50, [%rd28];
	sub.f32 	%f51, %f50, %f49;
	fma.rn.f32 	%f52, %f51, %f1, %f49;
	st.global.f32 	[%rd30], %f52;
	ld.global.nc.f32 	%f53, [%rd28+4];
	sub.f32 	%f54, %f53, %f52;
	fma.rn.f32 	%f60, %f54, %f1, %f52;
	st.global.f32 	[%rd30+4], %f60;
	add.s32 	%r83, %r83, 4;
	add.s32 	%r86, %r86, 4;
	add.s32 	%r85, %r85, 4;
	setp.ne.s32 	%p30, %r86, 0;
	@%p30 bra 	$L__BB0_24;
$L__BB0_25:
	ret;

}
	// .globl	wilders_many_series_one_param_f32
.visible .entry wilders_many_series_one_param_f32(
	.param .u64 .ptr .align 1 wilders_many_series_one_param_f32_param_0,
	.param .u64 .ptr .align 1 wilders_many_series_one_param_f32_param_1,
	.param .u32 wilders_many_series_one_param_f32_param_2,
	.param .f32 wilders_many_series_one_param_f32_param_3,
	.param .u32 wilders_many_series_one_param_f32_param_4,
	.param .u32 wilders_many_series_one_param_f32_param_5,
	.param .u64 .ptr .align 1 wilders_many_series_one_param_f32_param_6
)
{
	.reg .pred 	%p<37>;
	.reg .b32 	%r<219>;
	.reg .b32 	%f<124>;
	.reg .b64 	%rd<121>;

	ld.param.u64 	%rd11, [wilders_many_series_one_param_f32_param_0];
	ld.param.u64 	%rd10, [wilders_many_series_one_param_f32_param_1];
	ld.param.u32 	%r81, [wilders_many_series_one_param_f32_param_2];
	ld.param.f32 	%f24, [wilders_many_series_one_param_f32_param_3];
	ld.param.u32 	%r82, [wilders_many_series_one_param_f32_param_4];
	ld.param.u32 	%r83, [wilders_many_series_one_param_f32_param_5];
	ld.param.u64 	%rd12, [wilders_many_series_one_param_f32_param_6];
	cvta.to.global.u64 	%rd1, %rd11;
	cvta.to.global.u64 	%rd2, %rd12;
	min.s32 	%r84, %r81, %r82;
	min.s32 	%r85, %r84, %r83;
	setp.lt.s32 	%p1, %r85, 1;
	@%p1 bra 	$L__BB1_41;
	mov.u32 	%r1, %tid.x;
	and.b32  	%r2, %r1, 31;
	mov.u32 	%r3, %ntid.x;
	setp.lt.u32 	%p2, %r3, 32;
	@%p2 bra 	$L__BB1_41;
	shr.u32 	%r4, %r3, 5;
	shr.u32 	%r86, %r1, 5;
	mov.u32 	%r87, %ctaid.x;
	mad.lo.s32 	%r198, %r4, %r87, %r86;
	setp.ge.s32 	%p3, %r198, %r82;
	@%p3 bra 	$L__BB1_41;
	cvt.rn.f32.u32 	%f25, %r81;
	rcp.rn.f32 	%f1, %f25;
	not.b32 	%r88, %r2;
	add.s32 	%r6, %r83, %r88;
	shr.u32 	%r89, %r6, 5;
	add.s32 	%r90, %r89, 1;
	and.b32  	%r7, %r90, 7;
	add.s32 	%r8, %r81, %r88;
	shr.u32 	%r91, %r8, 5;
	add.s32 	%r92, %r91, 1;
	and.b32  	%r9, %r92, 15;
	and.b32  	%r10, %r92, 7;
	and.b32  	%r11, %r90, 3;
	and.b32  	%r12, %r92, 268435440;
	and.b32  	%r13, %r92, 3;
	sub.s32 	%r14, %r81, %r83;
	or.b32  	%r93, %r2, 128;
	mul.lo.s32 	%r15, %r82, %r93;
	shl.b32 	%r16, %r82, 8;
	or.b32  	%r94, %r2, 160;
	mul.lo.s32 	%r17, %r82, %r94;
	or.b32  	%r95, %r2, 192;
	mul.lo.s32 	%r18, %r82, %r95;
	or.b32  	%r96, %r2, 224;
	mul.lo.s32 	%r19, %r82, %r96;
	or.b32  	%r97, %r2, 64;
	mul.lo.s32 	%r20, %r82, %r97;
	or.b32  	%r98, %r2, 96;
	mul.lo.s32 	%r21, %r82, %r98;
	or.b32  	%r99, %r2, 32;
	mul.lo.s32 	%r22, %r82, %r99;
	mul.lo.s32 	%r23, %r82, %r2;
	and.b32  	%r100, %r90, 268435448;
	neg.s32 	%r24, %r100;
	cvta.to.global.u64 	%rd3, %rd10;
	mov.u32 	%r101, %nctaid.x;
	mul.lo.s32 	%r25, %r4, %r101;
	mul.wide.u32 	%rd114, %r82, 4;
$L__BB1_4:
	setp.ge.u32 	%p4, %r2, %r83;
	mul.wide.s32 	%rd13, %r198, 4;
	add.s64 	%rd14, %rd3, %rd13;
	ld.global.nc.u32 	%r27, [%rd14];
	@%p4 bra 	$L__BB1_16;
	setp.lt.u32 	%p5, %r6, 224;
	mov.u32 	%r209, %r2;
	@%p5 bra 	$L__BB1_8;
	add.s32 	%r207, %r15, %r198;
	add.s32 	%r206, %r17, %r198;
	add.s32 	%r205, %r18, %r198;
	add.s32 	%r204, %r19, %r198;
	add.s32 	%r203, %r20, %r198;
	add.s32 	%r202, %r21, %r198;
	add.s32 	%r201, %r22, %r198;
	add.s32 	%r200, %r23, %r198;
	mov.u32 	%r199, %r24;
	mov.u32 	%r209, %r2;
$L__BB1_7:
	.pragma "nounroll";
	mul.wide.s32 	%rd15, %r200, 4;
	add.s64 	%rd16, %rd2, %rd15;
	mov.b32 	%r102, 2143289344;
	st.global.u32 	[%rd16], %r102;
	mul.wide.s32 	%rd17, %r201, 4;
	add.s64 	%rd18, %rd2, %rd17;
	st.global.u32 	[%rd18], %r102;
	mul.wide.s32 	%rd19, %r203, 4;
	add.s64 	%rd20, %rd2, %rd19;
	st.global.u32 	[%rd20], %r102;
	mul.wide.s32 	%rd21, %r202, 4;
	add.s64 	%rd22, %rd2, %rd21;
	st.global.u32 	[%rd22], %r102;
	mul.wide.s32 	%rd23, %r207, 4;
	add.s64 	%rd24, %rd2, %rd23;
	st.global.u32 	[%rd24], %r102;
	mul.wide.s32 	%rd25, %r206, 4;
	add.s64 	%rd26, %rd2, %rd25;
	st.global.u32 	[%rd26], %r102;
	mul.wide.s32 	%rd27, %r205, 4;
	add.s64 	%rd28, %rd2, %rd27;
	st.global.u32 	[%rd28], %r102;
	mul.wide.s32 	%rd29, %r204, 4;
	add.s64 	%rd30, %rd2, %rd29;
	st.global.u32 	[%rd30], %r102;
	add.s32 	%r209, %r209, 256;
	add.s32 	%r207, %r207, %r16;
	add.s32 	%r206, %r206, %r16;
	add.s32 	%r205, %r205, %r16;
	add.s32 	%r204, %r204, %r16;
	add.s32 	%r203, %r203, %r16;
	add.s32 	%r202, %r202, %r16;
	add.s32 	%r201, %r201, %r16;
	add.s32 	%r200, %r200, %r16;
	add.s32 	%r199, %r199, 8;
	setp.ne.s32 	%p6, %r199, 0;
	@%p6 bra 	$L__BB1_7;
$L__BB1_8:
	setp.eq.s32 	%p7, %r7, 0;
	@%p7 bra 	$L__BB1_16;
	add.s32 	%r103, %r7, -1;
	setp.lt.u32 	%p8, %r103, 3;
	@%p8 bra 	$L__BB1_11;
	mad.lo.s32 	%r104, %r209, %r82, %r198;
	mul.wide.s32 	%rd31, %r104, 4;
	add.s64 	%rd32, %rd2, %rd31;
	mov.b32 	%r105, 2143289344;
	st.global.u32 	[%rd32], %r105;
	shl.b32 	%r106, %r82, 5;
	add.s32 	%r107, %r104, %r106;
	mul.wide.s32 	%rd33, %r107, 4;
	add.s64 	%rd34, %rd2, %rd33;
	st.global.u32 	[%rd34], %r105;
	shl.b32 	%r108, %r82, 6;
	add.s32 	%r109, %r104, %r108;
	mul.wide.s32 	%rd35, %r109, 4;
	add.s64 	%rd36, %rd2, %rd35;
	st.global.u32 	[%rd36], %r105;
	add.s32 	%r110, %r109, %r106;
	mul.wide.s32 	%rd37, %r110, 4;
	add.s64 	%rd38, %rd2, %rd37;
	st.global.u32 	[%rd38], %r105;
	add.s32 	%r209, %r209, 128;
$L__BB1_11:
	setp.eq.s32 	%p9, %r11, 0;
	@%p9 bra 	$L__BB1_16;
	and.b32  	%r111, %r6, 96;
	setp.eq.s32 	%p10, %r111, 0;
	@%p10 bra 	$L__BB1_14;
	mad.lo.s32 	%r112, %r209, %r82, %r198;
	mul.wide.s32 	%rd39, %r112, 4;
	add.s64 	%rd40, %rd2, %rd39;
	mov.b32 	%r113, 2143289344;
	st.global.u32 	[%rd40], %r113;
	shl.b32 	%r114, %r82, 5;
	add.s32 	%r115, %r112, %r114;
	mul.wide.s32 	%rd41, %r115, 4;
	add.s64 	%rd42, %rd2, %rd41;
	st.global.u32 	[%rd42], %r113;
	add.s32 	%r209, %r209, 64;
$L__BB1_14:
	and.b32  	%r116, %r6, 32;
	setp.ne.s32 	%p11, %r116, 0;
	@%p11 bra 	$L__BB1_16;
	mad.lo.s32 	%r117, %r209, %r82, %r198;
	mul.wide.s32 	%rd43, %r117, 4;
	add.s64 	%rd44, %rd2, %rd43;
	mov.b32 	%r118, 2143289344;
	st.global.u32 	[%rd44], %r118;
$L__BB1_16:
	setp.ge.u32 	%p12, %r27, %r83;
	@%p12 bra 	$L__BB1_40;
	add.s32 	%r61, %r27, %r81;
	setp.lt.s32 	%p13, %r83, %r61;
	@%p13 bra 	$L__BB1_40;
	setp.ge.u32 	%p14, %r2, %r81;
	mov.f32 	%f121, 0f00000000;
	@%p14 bra 	$L__BB1_32;
	setp.lt.u32 	%p15, %r8, 480;
	mov.f32 	%f121, 0f00000000;
	mov.u32 	%r215, %r2;
	@%p15 bra 	$L__BB1_22;
	mov.b32 	%r216, 0;
	mov.f32 	%f121, 0f00000000;
	mov.u32 	%r215, %r2;
$L__BB1_21:
	.pragma "nounroll";
	add.s32 	%r120, %r215, %r27;
	mad.lo.s32 	%r121, %r120, %r82, %r198;
	mul.wide.s32 	%rd45, %r121, 4;
	add.s64 	%rd46, %rd1, %rd45;
	ld.global.nc.f32 	%f30, [%rd46];
	add.f32 	%f31, %f121, %f30;
	add.s32 	%r122, %r120, 32;
	mad.lo.s32 	%r123, %r122, %r82, %r198;
	mul.wide.s32 	%rd47, %r123, 4;
	add.s64 	%rd48, %rd1, %rd47;
	ld.global.nc.f32 	%f32, [%rd48];
	add.f32 	%f33, %f31, %f32;
	add.s32 	%r124, %r120, 64;
	mad.lo.s32 	%r125, %r124, %r82, %r198;
	mul.wide.s32 	%rd49, %r125, 4;
	add.s64 	%rd50, %rd1, %rd49;
	ld.global.nc.f32 	%f34, [%rd50];
	add.f32 	%f35, %f33, %f34;
	add.s32 	%r126, %r120, 96;
	mad.lo.s32 	%r127, %r126, %r82, %r198;
	mul.wide.s32 	%rd51, %r127, 4;
	add.s64 	%rd52, %rd1, %rd51;
	ld.global.nc.f32 	%f36, [%rd52];
	add.f32 	%f37, %f35, %f36;
	add.s32 	%r128, %r120, 128;
	mad.lo.s32 	%r129, %r128, %r82, %r198;
	mul.wide.s32 	%rd53, %r129, 4;
	add.s64 	%rd54, %rd1, %rd53;
	ld.global.nc.f32 	%f38, [%rd54];
	add.f32 	%f39, %f37, %f38;
	add.s32 	%r130, %r120, 160;
	mad.lo.s32 	%r131, %r130, %r82, %r198;
	mul.wide.s32 	%rd55, %r131, 4;
	add.s64 	%rd56, %rd1, %rd55;
	ld.global.nc.f32 	%f40, [%rd56];
	add.f32 	%f41, %f39, %f40;
	add.s32 	%r132, %r120, 192;
	mad.lo.s32 	%r133, %r132, %r82, %r198;
	mul.wide.s32 	%rd57, %r133, 4;
	add.s64 	%rd58, %rd1, %rd57;
	ld.global.nc.f32 	%f42, [%rd58];
	add.f32 	%f43, %f41, %f42;
	add.s32 	%r134, %r120, 224;
	mad.lo.s32 	%r135, %r134, %r82, %r198;
	mul.wide.s32 	%rd59, %r135, 4;
	add.s64 	%rd60, %rd1, %rd59;
	ld.global.nc.f32 	%f44, [%rd60];
	add.f32 	%f45, %f43, %f44;
	add.s32 	%r136, %r120, 256;
	mad.lo.s32 	%r137, %r136, %r82, %r198;
	mul.wide.s32 	%rd61, %r137, 4;
	add.s64 	%rd62, %rd1, %rd61;
	ld.global.nc.f32 	%f46, [%rd62];
	add.f32 	%f47, %f45, %f46;
	add.s32 	%r138, %r120, 288;
	mad.lo.s32 	%r139, %r138, %r82, %r198;
	mul.wide.s32 	%rd63, %r139, 4;
	add.s64 	%rd64, %rd1, %rd63;
	ld.global.nc.f32 	%f48, [%rd64];
	add.f32 	%f49, %f47, %f48;
	add.s32 	%r140, %r120, 320;
	mad.lo.s32 	%r141, %r140, %r82, %r198;
	mul.wide.s32 	%rd65, %r141, 4;
	add.s64 	%rd66, %rd1, %rd65;
	ld.global.nc.f32 	%f50, [%rd66];
	add.f32 	%f51, %f49, %f50;
	add.s32 	%r142, %r120, 352;
	mad.lo.s32 	%r143, %r142, %r82, %r198;
	mul.wide.s32 	%rd67, %r143, 4;
	add.s64 	%rd68, %rd1, %rd67;
	ld.global.nc.f32 	%f52, [%rd68];
	add.f32 	%f53, %f51, %f52;
	add.s32 	%r144, %r120, 384;
	mad.lo.s32 	%r145, %r144, %r82, %r198;
	mul.wide.s32 	%rd69, %r145, 4;
	add.s64 	%rd70, %rd1, %rd69;
	ld.global.nc.f32 	%f54, [%rd70];
	add.f32 	%f55, %f53, %f54;
	add.s32 	%r146, %r120, 416;
	mad.lo.s32 	%r147, %r146, %r82, %r198;
	mul.wide.s32 	%rd71, %r147, 4;
	add.s64 	%rd72, %rd1, %rd71;
	ld.global.nc.f32 	%f56, [%rd72];
	add.f32 	%f57, %f55, %f56;
	add.s32 	%r148, %r120, 448;
	mad.lo.s32 	%r149, %r148, %r82, %r198;
	mul.wide.s32 	%rd73, %r149, 4;
	add.s64 	%rd74, %rd1, %rd73;
	ld.global.nc.f32 	%f58, [%rd74];
	add.f32 	%f59, %f57, %f58;
	add.s32 	%r150, %r120, 480;
	mad.lo.s32 	%r151, %r150, %r82, %r198;
	mul.wide.s32 	%rd75, %r151, 4;
	add.s64 	%rd76, %rd1, %rd75;
	ld.global.nc.f32 	%f60, [%rd76];
	add.f32 	%f121, %f59, %f60;
	add.s32 	%r215, %r215, 512;
	add.s32 	%r216, %r216, 16;
	setp.eq.s32 	%p16, %r216, %r12;
	@%p16 bra 	$L__BB1_22;
	bra.uni 	$L__BB1_21;
$L__BB1_22:
	setp.eq.s32 	%p17, %r9, 0;
	@%p17 bra 	$L__BB1_32;
	add.s32 	%r152, %r9, -1;
	setp.lt.u32 	%p18, %r152, 7;
	@%p18 bra 	$L__BB1_25;
	add.s32 	%r153, %r215, %r27;
	mad.lo.s32 	%r154, %r153, %r82, %r198;
	mul.wide.s32 	%rd77, %r154, 4;
	add.s64 	%rd78, %rd1, %rd77;
	ld.global.nc.f32 	%f62, [%rd78];
	add.f32 	%f63, %f121, %f62;
	add.s32 	%r155, %r153, 32;
	mad.lo.s32 	%r156, %r155, %r82, %r198;
	mul.wide.s32 	%rd79, %r156, 4;
	add.s64 	%rd80, %rd1, %rd79;
	ld.global.nc.f32 	%f64, [%rd80];
	add.f32 	%f65, %f63, %f64;
	add.s32 	%r157, %r153, 64;
	mad.lo.s32 	%r158, %r157, %r82, %r198;
	mul.wide.s32 	%rd81, %r158, 4;
	add.s64 	%rd82, %rd1, %rd81;
	ld.global.nc.f32 	%f66, [%rd82];
	add.f32 	%f67, %f65, %f66;
	add.s32 	%r159, %r153, 96;
	mad.lo.s32 	%r160, %r159, %r82, %r198;
	mul.wide.s32 	%rd83, %r160, 4;
	add.s64 	%rd84, %rd1, %rd83;
	ld.global.nc.f32 	%f68, [%rd84];
	add.f32 	%f69, %f67, %f68;
	add.s32 	%r161, %r153, 128;
	mad.lo.s32 	%r162, %r161, %r82, %r198;
	mul.wide.s32 	%rd85, %r162, 4;
	add.s64 	%rd86, %rd1, %rd85;
	ld.global.nc.f32 	%f70, [%rd86];
	add.f32 	%f71, %f69, %f70;
	add.s32 	%r163, %r153, 160;
	mad.lo.s32 	%r164, %r163, %r82, %r198;
	mul.wide.s32 	%rd87, %r164, 4;
	add.s64 	%rd88, %rd1, %rd87;
	ld.global.nc.f32 	%f72, [%rd88];
	add.f32 	%f73, %f71, %f72;
	add.s32 	%r165, %r153, 192;
	mad.lo.s32 	%r166, %r165, %r82, %r198;
	mul.wide.s32 	%rd89, %r166, 4;
	add.s64 	%rd90, %rd1, %rd89;
	ld.global.nc.f32 	%f74, [%rd90];
	add.f32 	%f75, %f73, %f74;
	add.s32 	%r167, %r153, 224;
	mad.lo.s32 	%r168, %r167, %r82, %r198;
	mul.wide.s32 	%rd91, %r168, 4;
	add.s64 	%rd92, %rd1, %rd91;
	ld.global.nc.f32 	%f76, [%rd92];
	add.f32 	%f121, %f75, %f76;
	add.s32 	%r215, %r215, 256;
$L__BB1_25:
	setp.eq.s32 	%p19, %r10, 0;
	@%p19 bra 	$L__BB1_32;
	add.s32 	%r169, %r10, -1;
	setp.lt.u32 	%p20, %r169, 3;
	@%p20 bra 	$L__BB1_28;
	add.s32 	%r170, %r215, %r27;
	mad.lo.s32 	%r171, %r170, %r82, %r198;
	mul.wide.s32 	%rd93, %r171, 4;
	add.s64 	%rd94, %rd1, %rd93;
	ld.global.nc.f32 	%f78, [%rd94];
	add.f32 	%f79, %f121, %f78;
	add.s32 	%r172, %r170, 32;
	mad.lo.s32 	%r173, %r172, %r82, %r198;
	mul.wide.s32 	%rd95, %r173, 4;
	add.s64 	%rd96, %rd1, %rd95;
	ld.global.nc.f32 	%f80, [%rd96];
	add.f32 	%f81, %f79, %f80;
	add.s32 	%r174, %r170, 64;
	mad.lo.s32 	%r175, %r174, %r82, %r198;
	mul.wide.s32 	%rd97, %r175, 4;
	add.s64 	%rd98, %rd1, %rd97;
	ld.global.nc.f32 	%f82, [%rd98];
	add.f32 	%f83, %f81, %f82;
	add.s32 	%r176, %r170, 96;
	mad.lo.s32 	%r177, %r176, %r82, %r198;
	mul.wide.s32 	%rd99, %r177, 4;
	add.s64 	%rd100, %rd1, %rd99;
	ld.global.nc.f32 	%f84, [%rd100];
	add.f32 	%f121, %f83, %f84;
	add.s32 	%r215, %r215, 128;
$L__BB1_28:
	setp.eq.s32 	%p21, %r13, 0;
	@%p21 bra 	$L__BB1_32;
	setp.eq.s32 	%p22, %r13, 1;
	add.s32 	%r67, %r215, %r27;
	mad.lo.s32 	%r178, %r67, %r82, %r198;
	mul.wide.s32 	%rd101, %r178, 4;
	add.s64 	%rd102, %rd1, %rd101;
	ld.global.nc.f32 	%f85, [%rd102];
	add.f32 	%f121, %f121, %f85;
	@%p22 bra 	$L__BB1_32;
	setp.eq.s32 	%p23, %r13, 2;
	add.s32 	%r179, %r67, 32;
	mad.lo.s32 	%r180, %r179, %r82, %r198;
	mul.wide.s32 	%rd103, %r180, 4;
	add.s64 	%rd104, %rd1, %rd103;
	ld.global.nc.f32 	%f86, [%rd104];
	add.f32 	%f121, %f121, %f86;
	@%p23 bra 	$L__BB1_32;
	add.s32 	%r181, %r67, 64;
	mad.lo.s32 	%r182, %r181, %r82, %r198;
	mul.wide.s32 	%rd105, %r182, 4;
	add.s64 	%rd106, %rd1, %rd105;
	ld.global.nc.f32 	%f87, [%rd106];
	add.f32 	%f121, %f121, %f87;
$L__BB1_32:
	setp.ne.s32 	%p24, %r2, 0;
	mov.b32 	%r183, %f121;
	shfl.sync.down.b32	%r184|%p25, %r183, 16, 31, -1;
	mov.b32 	%f88, %r184;
	add.f32 	%f89, %f121, %f88;
	mov.b32 	%r185, %f89;
	shfl.sync.down.b32	%r186|%p26, %r185, 8, 31, -1;
	mov.b32 	%f90, %r186;
	add.f32 	%f91, %f89, %f90;
	mov.b32 	%r187, %f91;
	shfl.sync.down.b32	%r188|%p27, %r187, 4, 31, -1;
	mov.b32 	%f92, %r188;
	add.f32 	%f93, %f91, %f92;
	mov.b32 	%r189, %f93;
	shfl.sync.down.b32	%r190|%p28, %r189, 2, 31, -1;
	mov.b32 	%f94, %r190;
	add.f32 	%f95, %f93, %f94;
	mov.b32 	%r191, %f95;
	shfl.sync.down.b32	%r192|%p29, %r191, 1, 31, -1;
	mov.b32 	%f96, %r192;
	add.f32 	%f16, %f95, %f96;
	@%p24 bra 	$L__BB1_40;
	mul.f32 	%f122, %f1, %f16;
	add.s32 	%r193, %r61, -1;
	mad.lo.s32 	%r72, %r193, %r82, %r198;
	mul.wide.s32 	%rd107, %r72, 4;
	add.s64 	%rd4, %rd2, %rd107;
	st.global.f32 	[%rd4], %f122;
	setp.le.s32 	%p30, %r83, %r61;
	@%p30 bra 	$L__BB1_40;
	sub.s32 	%r194, %r83, %r61;
	and.b32  	%r73, %r194, 3;
	setp.eq.s32 	%p31, %r73, 0;
	mov.u32 	%r217, %r61;
	@%p31 bra 	$L__BB1_38;
	add.s32 	%r195, %r72, %r82;
	mul.wide.s32 	%rd108, %r195, 4;
	add.s64 	%rd5, %rd1, %rd108;
	ld.global.nc.f32 	%f97, [%rd5];
	sub.f32 	%f98, %f97, %f122;
	fma.rn.f32 	%f122, %f98, %f24, %f122;
	mul.wide.u32 	%rd6, %r82, 4;
	add.s64 	%rd7, %rd4, %rd6;
	st.global.f32 	[%rd7], %f122;
	add.s32 	%r217, %r61, 1;
	setp.eq.s32 	%p32, %r73, 1;
	@%p32 bra 	$L__BB1_38;
	add.s64 	%rd8, %rd5, %rd6;
	ld.global.nc.f32 	%f99, [%rd8];
	sub.f32 	%f100, %f99, %f122;
	fma.rn.f32 	%f122, %f100, %f24, %f122;
	add.s64 	%rd9, %rd7, %rd6;
	st.global.f32 	[%rd9], %f122;
	add.s32 	%r217, %r61, 2;
	setp.eq.s32 	%p33, %r73, 2;
	@%p33 bra 	$L__BB1_38;
	add.s64 	%rd109, %rd8, %rd6;
	ld.global.nc.f32 	%f101, [%rd109];
	sub.f32 	%f102, %f101, %f122;
	fma.rn.f32 	%f122, %f102, %f24, %f122;
	add.s64 	%rd110, %rd9, %rd6;
	st.global.f32 	[%rd110], %f122;
	add.s32 	%r217, %r61, 3;
$L__BB1_38:
	add.s32 	%r196, %r14, %r27;
	setp.gt.u32 	%p34, %r196, -4;
	@%p34 bra 	$L__BB1_40;
$L__BB1_39:
	mad.lo.s32 	%r197, %r217, %r82, %r198;
	mul.wide.s32 	%rd111, %r197, 4;
	add.s64 	%rd112, %rd1, %rd111;
	ld.global.nc.f32 	%f103, [%rd112];
	sub.f32 	%f104, %f103, %f122;
	fma.rn.f32 	%f105, %f104, %f24, %f122;
	add.s64 	%rd113, %rd2, %rd111;
	st.global.f32 	[%rd113], %f105;
	add.s64 	%rd115, %rd112, %rd114;
	ld.global.nc.f32 	%f106, [%rd115];
	sub.f32 	%f107, %f106, %f105;
	fma.rn.f32 	%f108, %f107, %f24, %f105;
	add.s64 	%rd116, %rd113, %rd114;
	st.global.f32 	[%rd116], %f108;
	add.s64 	%rd117, %rd115, %rd114;
	ld.global.nc.f32 	%f109, [%rd117];
	sub.f32 	%f110, %f109, %f108;
	fma.rn.f32 	%f111, %f110, %f24, %f108;
	add.s64 	%rd118, %rd116, %rd114;
	st.global.f32 	[%rd118], %f111;
	add.s64 	%rd119, %rd117, %rd114;
	ld.global.nc.f32 	%f112, [%rd119];
	sub.f32 	%f113, %f112, %f111;
	fma.rn.f32 	%f122, %f113, %f24, %f111;
	add.s64 	%rd120, %rd118, %rd114;
	st.global.f32 	[%rd120], %f122;
	add.s32 	%r217, %r217, 4;
	setp.lt.s32 	%p35, %r217, %r83;
	@%p35 bra 	$L__BB1_39;
$L__BB1_40:
	add.s32 	%r198, %r198, %r25;
	setp.lt.s32 	%p36, %r198, %r82;
	@%p36 bra 	$L__BB1_4;
$L__BB1_41:
	ret;

}


// ===== COMPILED SASS (sm_100) =====

	.target	sm_100

	.elftype	@"ET_EXEC"


//--------------------- .note.nv.tkinfo           --------------------------
	.section	.note.nv.tkinfo,"",@"SHT_NOTE"
	.sectionflags	@"SHF_NOTE_NV_TKINFO"
	.tkinfo
        /*0018*/ 	.word	0x00000002
        /*0030*/ 	.string	""
        /*0030*/ 	.string	"ptxas"
        /*0030*/ 	.string	"Cuda compilation tools, release 13.0, V13.0.88"
        /*0030*/ 	.string	"Build cuda_13.0.r13.0/compiler.36424714_0"
        /*0030*/ 	.string	"-arch sm_100 -m 64 "



//--------------------- .note.nv.cuinfo           --------------------------
	.section	.note.nv.cuinfo,"",@"SHT_NOTE"
	.sectionflags	@"SHF_NOTE_NV_CUINFO"
        /*0018*/ 	.short	0x0002
        /*001a*/ 	.short	0x0064
        /*001c*/ 	.short	0x0082
	.zero		2


//--------------------- .nv.info                  --------------------------
	.section	.nv.info,"",@"SHT_CUDA_INFO"
	.align	4


	//----- nvinfo : EIATTR_REGCOUNT
	.align		4
        /*0000*/ 	.byte	0x04, 0x2f
        /*0002*/ 	.short	(.L_1 - .L_0)
	.align		4
.L_0:
        /*0004*/ 	.word	index@(wilders_batch_f32)
        /*0008*/ 	.word	0x00000016


	//----- nvinfo : EIATTR_FRAME_SIZE
	.align		4
.L_1:
        /*000c*/ 	.byte	0x04, 0x11
        /*000e*/ 	.short	(.L_3 - .L_2)
	.align		4
.L_2:
        /*0010*/ 	.word	index@($__internal_1_$__cuda_sm20_rcp_rn_f32_slowpath)
        /*0014*/ 	.word	0x00000000


	//----- nvinfo : EIATTR_FRAME_SIZE
	.align		4
.L_3:
        /*0018*/ 	.byte	0x04, 0x11
        /*001a*/ 	.short	(.L_5 - .L_4)
	.align		4
.L_4:
        /*001c*/ 	.word	index@(wilders_batch_f32)
        /*0020*/ 	.word	0x00000000


	//----- nvinfo : EIATTR_REGCOUNT
	.align		4
.L_5:
        /*0024*/ 	.byte	0x04, 0x2f
        /*0026*/ 	.short	(.L_7 - .L_6)
	.align		4
.L_6:
        /*0028*/ 	.word	index@(wilders_many_series_one_param_f32)
        /*002c*/ 	.word	0x00000028


	//----- nvinfo : EIATTR_FRAME_SIZE
	.align		4
.L_7:
        /*0030*/ 	.byte	0x04, 0x11
        /*0032*/ 	.short	(.L_9 - .L_8)
	.align		4
.L_8:
        /*0034*/ 	.word	index@($__internal_0_$__cuda_sm20_rcp_rn_f32_slowpath)
        /*0038*/ 	.word	0x00000000


	//----- nvinfo : EIATTR_FRAME_SIZE
	.align		4
.L_9:
        /*003c*/ 	.byte	0x04, 0x11
        /*003e*/ 	.short	(.L_11 - .L_10)
	.align		4
.L_10:
        /*0040*/ 	.word	index@(wilders_many_series_one_param_f32)
        /*0044*/ 	.word	0x00000000


	//----- nvinfo : EIATTR_MIN_STACK_SIZE
	.align		4
.L_11:
        /*0048*/ 	.byte	0x04, 0x12
        /*004a*/ 	.short	(.L_13 - .L_12)
	.align		4
.L_12:
        /*004c*/ 	.word	index@(wilders_many_series_one_param_f32)
        /*0050*/ 	.word	0x00000000


	//----- nvinfo : EIATTR_MIN_STACK_SIZE
	.align		4
.L_13:
        /*0054*/ 	.byte	0x04, 0x12
        /*0056*/ 	.short	(.L_15 - .L_14)
	.align		4
.L_14:
        /*0058*/ 	.word	index@(wilders_batch_f32)
        /*005c*/ 	.word	0x00000000
.L_15:


//--------------------- .nv.compat                --------------------------
	.section	.nv.compat,"",@"SHT_CUDA_COMPAT_INFO"
	.align	4
        /*0000*/ 	.byte	0x02, 0x09, 0x00, 0x00, 0x02, 0x02, 0x01, 0x00, 0x02, 0x05, 0x05, 0x00, 0x03, 0x07, 0x01, 0x01
        /*0010*/ 	.byte	0x02, 0x03, 0x00, 0x00, 0x02, 0x06, 0x01, 0x00, 0x04, 0x0b, 0x08, 0x00, 0x09, 0x00, 0x00, 0x00
        /*0020*/ 	.byte	0x00, 0x00, 0x00, 0x00


//--------------------- .nv.info.wilders_many_series_one_param_f32 --------------------------
	.section	.nv.info.wilders_many_series_one_param_f32,"",@"SHT_CUDA_INFO"
	.sectionflags	@""
	.align	4


	//----- nvinfo : EIATTR_CUDA_API_VERSION
	.align		4
        /*0000*/ 	.byte	0x04, 0x37
        /*0002*/ 	.short	(.L_17 - .L_16)
.L_16:
        /*0004*/ 	.word	0x00000082


	//----- nvinfo : EIATTR_KPARAM_INFO
	.align		4
.L_17:
        /*0008*/ 	.byte	0x04, 0x17
        /*000a*/ 	.short	(.L_19 - .L_18)
.L_18:
        /*000c*/ 	.word	0x00000000
        /*0010*/ 	.short	0x0006
        /*0012*/ 	.short	0x0020
        /*0014*/ 	.byte	0x00, 0xf5, 0x21, 0x00


	//----- nvinfo : EIATTR_KPARAM_INFO
	.align		4
.L_19:
        /*0018*/ 	.byte	0x04, 0x17
        /*001a*/ 	.short	(.L_21 - .L_20)
.L_20:
        /*001c*/ 	.word	0x00000000
        /*0020*/ 	.short	0x0005
        /*0022*/ 	.short	0x001c
        /*0024*/ 	.byte	0x00, 0xf0, 0x11, 0x00


	//----- nvinfo : EIATTR_KPARAM_INFO
	.align		4
.L_21:
        /*0028*/ 	.byte	0x04, 0x17
        /*002a*/ 	.short	(.L_23 - .L_22)
.L_22:
        /*002c*/ 	.word	0x00000000
        /*0030*/ 	.short	0x0004
        /*0032*/ 	.short	0x0018
        /*0034*/ 	.byte	0x00, 0xf0, 0x11, 0x00


	//----- nvinfo : EIATTR_KPARAM_INFO
	.align		4
.L_23:
        /*0038*/ 	.byte	0x04, 0x17
        /*003a*/ 	.short	(.L_25 - .L_24)
.L_24:
        /*003c*/ 	.word	0x00000000
        /*0040*/ 	.short	0x0003
        /*0042*/ 	.short	0x0014
        /*0044*/ 	.byte	0x00, 0xf0, 0x11, 0x00


	//----- nvinfo : EIATTR_KPARAM_INFO
	.align		4
.L_25:
        /*0048*/ 	.byte	0x04, 0x17
        /*004a*/ 	.short	(.L_27 - .L_26)
.L_26:
        /*004c*/ 	.word	0x00000000
        /*0050*/ 	.short	0x0002
        /*0052*/ 	.short	0x0010
        /*0054*/ 	.byte	0x00, 0xf0, 0x11, 0x00


	//----- nvinfo : EIATTR_KPARAM_INFO
	.align		4
.L_27:
        /*0058*/ 	.byte	0x04, 0x17
        /*005a*/ 	.short	(.L_29 - .L_28)
.L_28:
        /*005c*/ 	.word	0x00000000
        /*0060*/ 	.short	0x0001
        /*0062*/ 	.short	0x0008
        /*0064*/ 	.byte	0x00, 0xf5, 0x21, 0x00


	//----- nvinfo : EIATTR_KPARAM_INFO
	.align		4
.L_29:
        /*0068*/ 	.byte	0x04, 0x17
        /*006a*/ 	.short	(.L_31 - .L_30)
.L_30:
        /*006c*/ 	.word	0x00000000
        /*0070*/ 	.short	0x0000
        /*0072*/ 	.short	0x0000
        /*0074*/ 	.byte	0x00, 0xf5, 0x21, 0x00


	//----- nvinfo : EIATTR_SPARSE_MMA_MASK
	.align		4
.L_31:
        /*0078*/ 	.byte	0x03, 0x50
        /*007a*/ 	.short	0x0000


	//----- nvinfo : EIATTR_MAXREG_COUNT
	.align		4
        /*007c*/ 	.byte	0x03, 0x1b
        /*007e*/ 	.short	0x00ff


	//----- nvinfo : EIATTR_MERCURY_ISA_VERSION
	.align		4
        /*0080*/ 	.byte	0x03, 0x5f
        /*0082*/ 	.short	0x0101


	//----- nvinfo : EIATTR_COOP_GROUP_MASK_REGIDS
	.align		4
        /*0084*/ 	.byte	0x04, 0x29
        /*0086*/ 	.short	(.L_33 - .L_32)


	//   ....[0]....
.L_32:
        /*0088*/ 	.word	0xffffffff


	//   ....[1]....
        /*008c*/ 	.word	0xffffffff


	//   ....[2]....
        /*0090*/ 	.word	0xffffffff


	//   ....[3]....
        /*0094*/ 	.word	0xffffffff


	//   ....[4]....
        /*0098*/ 	.word	0xffffffff


	//   ....[5]....
        /*009c*/ 	.word	0x05000011


	//   ....[6]....
        /*00a0*/ 	.word	0x05000011


	//   ....[7]....
        /*00a4*/ 	.word	0x05000011


	//   ....[8]....
        /*00a8*/ 	.word	0x05000011


	//   ....[9]....
        /*00ac*/ 	.word	0x05000011


	//----- nvinfo : EIATTR_COOP_GROUP_INSTR_OFFSETS
	.align		4
.L_33:
        /*00b0*/ 	.byte	0x04, 0x28
        /*00b2*/ 	.short	(.L_35 - .L_34)


	//   ....[0]....
.L_34:
        /*00b4*/ 	.word	0x000016d0


	//   ....[1]....
        /*00b8*/ 	.word	0x000016f0


	//   ....[2]....
        /*00bc*/ 	.word	0x00001710


	//   ....[3]....
        /*00c0*/ 	.word	0x00001730


	//   ....[4]....
        /*00c4*/ 	.word	0x00001750


	//   ....[5]....
        /*00c8*/ 	.word	0x00001d00


	//   ....[6]....
        /*00cc*/ 	.word	0x00001d90


	//   ....[7]....
        /*00d0*/ 	.word	0x00001e00


	//   ....[8]....
        /*00d4*/ 	.word	0x00001e70


	//   ....[9]....
        /*00d8*/ 	.word	0x00001ee0


	//----- nvinfo : EIATTR_VRC_CTA_INIT_COUNT
	.align		4
.L_35:
        /*00dc*/ 	.byte	0x02, 0x4a
	.zero		1
	.zero		1


	//----- nvinfo : EIATTR_EXIT_INSTR_OFFSETS
	.align		4
        /*00e0*/ 	.byte	0x04, 0x1c
        /*00e2*/ 	.short	(.L_37 - .L_36)


	//   ....[0]....
.L_36:
        /*00e4*/ 	.word	0x00000050


	//   ....[1]....
        /*00e8*/ 	.word	0x00000080


	//   ....[2]....
        /*00ec*/ 	.word	0x000000f0


	//   ....[3]....
        /*00f0*/ 	.word	0x00001c90


	//----- nvinfo : EIATTR_CRS_STACK_SIZE
	.align		4
.L_37:
        /*00f4*/ 	.byte	0x04, 0x1e
        /*00f6*/ 	.short	(.L_39 - .L_38)
.L_38:
        /*00f8*/ 	.word	0x00000000


	//----- nvinfo : EIATTR_CBANK_PARAM_SIZE
	.align		4
.L_39:
        /*00fc*/ 	.byte	0x03, 0x19
        /*00fe*/ 	.short	0x0028


	//----- nvinfo : EIATTR_PARAM_CBANK
	.align		4
        /*0100*/ 	.byte	0x04, 0x0a
        /*0102*/ 	.short	(.L_41 - .L_40)
	.align		4
.L_40:
        /*0104*/ 	.word	index@(.nv.constant0.wilders_many_series_one_param_f32)
        /*0108*/ 	.short	0x0380
        /*010a*/ 	.short	0x0028


	//----- nvinfo : EIATTR_SW_WAR
	.align		4
.L_41:
        /*010c*/ 	.byte	0x04, 0x36
        /*010e*/ 	.short	(.L_43 - .L_42)
.L_42:
        /*0110*/ 	.word	0x00000008
.L_43:


//--------------------- .nv.info.wilders_batch_f32 --------------------------
	.section	.nv.info.wilders_batch_f32,"",@"SHT_CUDA_INFO"
	.sectionflags	@""
	.align	4


	//----- nvinfo : EIATTR_CUDA_API_VERSION
	.align		4
        /*0000*/ 	.byte	0x04, 0x37
        /*0002*/ 	.short	(.L_45 - .L_44)
.L_44:
        /*0004*/ 	.word	0x00000082


	//----- nvinfo : EIATTR_KPARAM_INFO
	.align		4
.L_45:
        /*0008*/ 	.byte	0x04, 0x17
        /*000a*/ 	.short	(.L_47 - .L_46)
.L_46:
        /*000c*/ 	.word	0x00000000
        /*0010*/ 	.short	0x0007
        /*0012*/ 	.short	0x0030
        /*0014*/ 	.byte	0x00, 0xf5, 0x21, 0x00


	//----- nvinfo : EIATTR_KPARAM_INFO
	.align		4
.L_47:
        /*0018*/ 	.byte	0x04, 0x17
        /*001a*/ 	.short	(.L_49 - .L_48)
.L_48:
        /*001c*/ 	.word	0x00000000
        /*0020*/ 	.short	0x0006
        /*0022*/ 	.short	0x0028
        /*0024*/ 	.byte	0x00, 0xf0, 0x11, 0x00


	//----- nvinfo : EIATTR_KPARAM_INFO
	.align		4
.L_49:
        /*0028*/ 	.byte	0x04, 0x17
        /*002a*/ 	.short	(.L_51 - .L_50)
.L_50:
        /*002c*/ 	.word	0x00000000
        /*0030*/ 	.short	0x0005
        /*0032*/ 	.short	0x0024
        /*0034*/ 	.byte	0x00, 0xf0, 0x11, 0x00


	//----- nvinfo : EIATTR_KPARAM_INFO
	.align		4
.L_51:
        /*0038*/ 	.byte	0x04, 0x17
        /*003a*/ 	.short	(.L_53 - .L_52)
.L_52:
        /*003c*/ 	.word	0x00000000
        /*0040*/ 	.short	0x0004
        /*0042*/ 	.short	0x0020
        /*0044*/ 	.byte	0x00, 0xf0, 0x11, 0x00


	//----- nvinfo : EIATTR_KPARAM_INFO
	.align		4
.L_53:
        /*0048*/ 	.byte	0x04, 0x17
        /*004a*/ 	.short	(.L_55 - .L_54)
.L_54:
        /*004c*/ 	.word	0x00000000
        /*0050*/ 	.short	0x0003
        /*0052*/ 	.short	0x0018
        /*0054*/ 	.byte	0x00, 0xf5, 0x21, 0x00


	//----- nvinfo : EIATTR_KPARAM_INFO
	.align		4
.L_55:
        /*0058*/ 	.byte	0x04, 0x17
        /*005a*/ 	.short	(.L_57 - .L_56)
.L_56:
        /*005c*/ 	.word	0x00000000
        /*0060*/ 	.short	0x0002
        /*0062*/ 	.short	0x0010
        /*0064*/ 	.byte	0x00, 0xf5, 0x21, 0x00


	//----- nvinfo : EIATTR_KPARAM_INFO
	.align		4
.L_57:
        /*0068*/ 	.byte	0x04, 0x17
        /*006a*/ 	.short	(.L_59 - .L_58)
.L_58:
        /*006c*/ 	.word	0x00000000
        /*0070*/ 	.short	0x0001
        /*0072*/ 	.short	0x0008
        /*0074*/ 	.byte	0x00, 0xf5, 0x21, 0x00


	//----- nvinfo : EIATTR_KPARAM_INFO
	.align		4
.L_59:
        /*0078*/ 	.byte	0x04, 0x17
        /*007a*/ 	.short	(.L_61 - .L_60)
.L_60:
        /*007c*/ 	.word	0x00000000
        /*0080*/ 	.short	0x0000
        /*0082*/ 	.short	0x0000
        /*0084*/ 	.byte	0x00, 0xf5, 0x21, 0x00


	//----- nvinfo : EIATTR_SPARSE_MMA_MASK
	.align		4
.L_61:
        /*0088*/ 	.byte	0x03, 0x50
        /*008a*/ 	.short	0x0000


	//----- nvinfo : EIATTR_MAXREG_COUNT
	.align		4
        /*008c*/ 	.byte	0x03, 0x1b
        /*008e*/ 	.short	0x00ff


	//----- nvinfo : EIATTR_NUM_BARRIERS
	.align		4
        /*0090*/ 	.byte	0x02, 0x4c
        /*0092*/ 	.byte	0x01
	.zero		1


	//----- nvinfo : EIATTR_MERCURY_ISA_VERSION
	.align		4
        /*0094*/ 	.byte	0x03, 0x5f
        /*0096*/ 	.short	0x0101


	//----- nvinfo : EIATTR_COOP_GROUP_MASK_REGIDS
	.align		4
        /*0098*/ 	.byte	0x04, 0x29
        /*009a*/ 	.short	(.L_63 - .L_62)


	//   ....[0]....
.L_62:
        /*009c*/ 	.word	0xffffffff


	//   ....[1]....
        /*00a0*/ 	.word	0xffffffff


	//   ....[2]....
        /*00a4*/ 	.word	0xffffffff


	//   ....[3]....
        /*00a8*/ 	.word	0xffffffff


	//   ....[4]....
        /*00ac*/ 	.word	0xffffffff


	//   ....[5]....
        /*00b0*/ 	.word	0xffffffff


	//   ....[6]....
        /*00b4*/ 	.word	0xffffffff


	//   ....[7]....
        /*00b8*/ 	.word	0xffffffff


	//   ....[8]....
        /*00bc*/ 	.word	0xffffffff


	//   ....[9]....
        /*00c0*/ 	.word	0xffffffff


	//   ....[10]....
        /*00c4*/ 	.word	0x0500000e


	//   ....[11]....
        /*00c8*/ 	.word	0x0500000e


	//   ....[12]....
        /*00cc*/ 	.word	0x0500000e


	//   ....[13]....
        /*00d0*/ 	.word	0x0500000e


	//   ....[14]....
        /*00d4*/ 	.word	0x0500000e


	//----- nvinfo : EIATTR_COOP_GROUP_INSTR_OFFSETS
	.align		4
.L_63:
        /*00d8*/ 	.byte	0x04, 0x28
        /*00da*/ 	.short	(.L_65 - .L_64)


	//   ....[0]....
.L_64:
        /*00dc*/ 	.word	0x000003d0


	//   ....[1]....
        /*00e0*/ 	.word	0x00000400


	//   ....[2]....
        /*00e4*/ 	.word	0x00000430


	//   ....[3]....
        /*00e8*/ 	.word	0x00000460


	//   ....[4]....
        /*00ec*/ 	.word	0x000004a0


	//   ....[5]....
        /*00f0*/ 	.word	0x000005e0


	//   ....[6]....
        /*00f4*/ 	.word	0x00000600


	//   ....[7]....
        /*00f8*/ 	.word	0x00000620


	//   ....[8]....
        /*00fc*/ 	.word	0x00000640


	//   ....[9]....
        /*0100*/ 	.word	0x00000660


	//   ....[10]....
        /*0104*/ 	.word	0x00000c00


	//   ....[11]....
        /*0108*/ 	.word	0x00000c70


	//   ....[12]....
        /*010c*/ 	.word	0x00000ce0


	//   ....[13]....
        /*0110*/ 	.word	0x00000d50


	//   ....[14]....
        /*0114*/ 	.word	0x00000dc0


	//----- nvinfo : EIATTR_VRC_CTA_INIT_COUNT
	.align		4
.L_65:
        /*0118*/ 	.byte	0x02, 0x4a
	.zero		1
	.zero		1


	//----- nvinfo : EIATTR_EXIT_INSTR_OFFSETS
	.align		4
        /*011c*/ 	.byte	0x04, 0x1c
        /*011e*/ 	.short	(.L_67 - .L_66)


	//   ....[0]....
.L_66:
        /*0120*/ 	.word	0x00000040


	//   ....[1]....
        /*0124*/ 	.word	0x00000130


	//   ....[2]....
        /*0128*/ 	.word	0x000006c0


	//   ....[3]....
        /*012c*/ 	.word	0x00000810


	//   ....[4]....
        /*0130*/ 	.word	0x000009b0


	//   ....[5]....
        /*0134*/ 	.word	0x00000bb0


	//----- nvinfo : EIATTR_CRS_STACK_SIZE
	.align		4
.L_67:
        /*0138*/ 	.byte	0x04, 0x1e
        /*013a*/ 	.short	(.L_69 - .L_68)
.L_68:
        /*013c*/ 	.word	0x00000000


	//----- nvinfo : EIATTR_CBANK_PARAM_SIZE
	.align		4
.L_69:
        /*0140*/ 	.byte	0x03, 0x19
        /*0142*/ 	.short	0x0038


	//----- nvinfo : EIATTR_PARAM_CBANK
	.align		4
        /*0144*/ 	.byte	0x04, 0x0a
        /*0146*/ 	.short	(.L_71 - .L_70)
	.align		4
.L_70:
        /*0148*/ 	.word	index@(.nv.constant0.wilders_batch_f32)
        /*014c*/ 	.short	0x0380
        /*014e*/ 	.short	0x0038


	//----- nvinfo : EIATTR_SW_WAR
	.align		4
.L_71:
        /*0150*/ 	.byte	0x04, 0x36
        /*0152*/ 	.short	(.L_73 - .L_72)
.L_72:
        /*0154*/ 	.word	0x00000008
.L_73:


//--------------------- .nv.callgraph             --------------------------
	.section	.nv.callgraph,"",@"SHT_CUDA_CALLGRAPH"
	.align	4
	.sectionentsize	8
	.align		4
        /*0000*/ 	.word	0x00000000
	.align		4
        /*0004*/ 	.word	0xffffffff
	.align		4
        /*0008*/ 	.word	0x00000000
	.align		4
        /*000c*/ 	.word	0xfffffffe
	.align		4
        /*0010*/ 	.word	0x00000000
	.align		4
        /*0014*/ 	.word	0xfffffffd
	.align		4
        /*0018*/ 	.word	0x00000000
	.align		4
        /*001c*/ 	.word	0xfffffffc


//--------------------- .text.wilders_many_series_one_param_f32 --------------------------
	.section	.text.wilders_many_series_one_param_f32,"ax",@progbits
	.align	128
        .global         wilders_many_series_one_param_f32
        .type           wilders_many_series_one_param_f32,@function
        .size           wilders_many_series_one_param_f32,(.L_x_65 - wilders_many_series_one_param_f32)
        .other          wilders_many_series_one_param_f32,@"STO_CUDA_ENTRY STV_DEFAULT"
wilders_many_series_one_param_f32:
.text.wilders_many_series_one_param_f32:
[----:B------:R-:W-:Y:S08]  /*0000*/  LDC R1, c[0x0][0x37c] ;  /* 0x0000df00ff017b82 */ /* 0x000ff00000000800 */
[----:B------:R-:W0:Y:S01]  /*0010*/  LDC.64 R2, c[0x0][0x398] ;  /* 0x0000e600ff027b82 */ /* 0x000e220000000a00 */
[----:B------:R-:W0:Y:S02]  /*0020*/  LDCU UR5, c[0x0][0x390] ;  /* 0x00007200ff0577ac */ /* 0x000e240008000800 */
[----:B0-----:R-:W-:-:S04]  /*0030*/  VIMNMX3 R0, R2, UR5, R3, PT ;  /* 0x0000000502007c0f */ /* 0x001fc8000b800103 */
[----:B------:R-:W-:-:S13]  /*0040*/  ISETP.GE.AND P0, PT, R0, 0x1, PT ;  /* 0x000000010000780c */ /* 0x000fda0003f06270 */
[----:B------:R-:W-:Y:S05]  /*0050*/  @!P0 EXIT ;  /* 0x000000000000894d */ /* 0x000fea0003800000 */
[----:B------:R-:W0:Y:S02]  /*0060*/  LDC R8, c[0x0][0x360] ;  /* 0x0000d800ff087b82 */ /* 0x000e240000000800 */
[----:B0-----:R-:W-:-:S13]  /*0070*/  ISETP.GE.U32.AND P0, PT, R8, 0x20, PT ;  /* 0x000000200800780c */ /* 0x001fda0003f06070 */
[----:B------:R-:W-:Y:S05]  /*0080*/  @!P0 EXIT ;  /* 0x000000000000894d */ /* 0x000fea0003800000 */
[----:B------:R-:W0:Y:S01]  /*0090*/  S2R R4, SR_TID.X ;  /* 0x0000000000047919 */ /* 0x000e220000002100 */
[----:B------:R-:W1:Y:S01]  /*00a0*/  S2UR UR4, SR_CTAID.X ;  /* 0x00000000000479c3 */ /* 0x000e620000002500 */
[----:B------:R-:W-:Y:S02]  /*00b0*/  SHF.R.U32.HI R8, RZ, 0x5, R8 ;  /* 0x00000005ff087819 */ /* 0x000fe40000011608 */
[----:B0-----:R-:W-:-:S05]  /*00c0*/  SHF.R.U32.HI R3, RZ, 0x5, R4 ;  /* 0x00000005ff037819 */ /* 0x001fca0000011604 */
[----:B-1----:R-:W-:-:S05]  /*00d0*/  IMAD R3, R8, UR4, R3 ;  /* 0x0000000408037c24 */ /* 0x002fca000f8e0203 */
[----:B------:R-:W-:-:S13]  /*00e0*/  ISETP.GE.AND P0, PT, R3, R2, PT ;  /* 0x000000020300720c */ /* 0x000fda0003f06270 */
[----:B------:R-:W-:Y:S05]  /*00f0*/  @P0 EXIT ;  /* 0x000000000000094d */ /* 0x000fea0003800000 */
[----:B------:R-:W-:Y:S01]  /*0100*/  I2FP.F32.U32 R2, UR5 ;  /* 0x0000000500027c45 */ /* 0x000fe20008201000 */
[----:B------:R-:W0:Y:S03]  /*0110*/  LDCU.64 UR4, c[0x0][0x358] ;  /* 0x00006b00ff0477ac */ /* 0x000e260008000a00 */
[----:B------:R-:W-:-:S04]  /*0120*/  IADD3 R0, PT, PT, R2, 0x1800000, RZ ;  /* 0x0180000002007810 */ /* 0x000fc80007ffe0ff */
[----:B------:R-:W-:-:S04]  /*0130*/  LOP3.LUT R0, R0, 0x7f800000, RZ, 0xc0, !PT ;  /* 0x7f80000000007812 */ /* 0x000fc800078ec0ff */
[----:B------:R-:W-:Y:S02]  /*0140*/  ISETP.GT.U32.AND P0, PT, R0, 0x1ffffff, PT ;  /* 0x01ffffff0000780c */ /* 0x000fe40003f04070 */
[----:B------:R-:W-:-:S11]  /*0150*/  LOP3.LUT R0, R4, 0x1f, RZ, 0xc0, !PT ;  /* 0x0000001f04007812 */ /* 0x000fd600078ec0ff */
[----:B0-----:R-:W-:Y:S05]  /*0160*/  @P0 BRA `(.L_x_0) ;  /* 0x00000000000c0947 */ /* 0x001fea0003800000 */
[----:B------:R-:W-:-:S07]  /*0170*/  MOV R12, 0x190 ;  /* 0x00000190000c7802 */ /* 0x000fce0000000f00 */
[----:B------:R-:W-:Y:S05]  /*0180*/  CALL.REL.NOINC `($__internal_0_$__cuda_sm20_rcp_rn_f32_slowpath) ;  /* 0x0000001c00607944 */ /* 0x000fea0003c00000 */
[----:B------:R-:W-:Y:S05]  /*0190*/  BRA `(.L_x_1) ;  /* 0x0000000000107947 */ /* 0x000fea0003800000 */
.L_x_0:
[----:B------:R-:W0:Y:S02]  /*01a0*/  MUFU.RCP R5, R2 ;  /* 0x0000000200057308 */ /* 0x000e240000001000 */
[----:B0-----:R-:W-:-:S04]  /*01b0*/  FFMA R4, R2, R5, -1 ;  /* 0xbf80000002047423 */ /* 0x001fc80000000005 */
[----:B------:R-:W-:-:S04]  /*01c0*/  FADD.FTZ R4, -R4, -RZ ;  /* 0x800000ff04047221 */ /* 0x000fc80000010100 */
[----:B------:R-:W-:-:S07]  /*01d0*/  FFMA R2, R5, R4, R5 ;  /* 0x0000000405027223 */ /* 0x000fce0000000005 */
.L_x_1:
[----:B------:R-:W0:Y:S01]  /*01e0*/  LDCU UR8, c[0x0][0x390] ;  /* 0x00007200ff0877ac */ /* 0x000e220008000800 */
[----:B------:R-:W-:Y:S01]  /*01f0*/  LOP3.LUT R5, RZ, R0, RZ, 0x33, !PT ;  /* 0x00000000ff057212 */ /* 0x000fe200078e33ff */
[----:B------:R-:W1:Y:S01]  /*0200*/  LDCU UR7, c[0x0][0x39c] ;  /* 0x00007380ff0777ac */ /* 0x000e620008000800 */
[----:B------:R-:W2:Y:S02]  /*0210*/  LDCU UR6, c[0x0][0x370] ;  /* 0x00006e00ff0677ac */ /* 0x000ea40008000800 */
[C---:B0-----:R-:W-:Y:S02]  /*0220*/  IADD3 R4, PT, PT, R5.reuse, UR8, RZ ;  /* 0x0000000805047c10 */ /* 0x041fe4000fffe0ff */
[----:B-1----:R-:W-:Y:S02]  /*0230*/  IADD3 R5, PT, PT, R5, UR7, RZ ;  /* 0x0000000705057c10 */ /* 0x002fe4000fffe0ff */
[----:B------:R-:W-:Y:S02]  /*0240*/  LEA.HI R11, R4, 0x1, RZ, 0x1b ;  /* 0x00000001040b7811 */ /* 0x000fe400078fd8ff */
[----:B------:R-:W-:Y:S01]  /*0250*/  LEA.HI R6, R5, 0x1, RZ, 0x1b ;  /* 0x0000000105067811 */ /* 0x000fe200078fd8ff */
[----:B--2---:R-:W-:Y:S01]  /*0260*/  IMAD R8, R8, UR6, RZ ;  /* 0x0000000608087c24 */ /* 0x004fe2000f8e02ff */
[----:B------:R-:W-:-:S02]  /*0270*/  LOP3.LUT R7, R11, 0xf, RZ, 0xc0, !PT ;  /* 0x0000000f0b077812 */ /* 0x000fc400078ec0ff */
[----:B------:R-:W-:Y:S02]  /*0280*/  LOP3.LUT R12, R6, 0xffffff8, RZ, 0xc0, !PT ;  /* 0x0ffffff8060c7812 */ /* 0x000fe400078ec0ff */
[C---:B------:R-:W-:Y:S02]  /*0290*/  LOP3.LUT R9, R11.reuse, 0x7, RZ, 0xc0, !PT ;  /* 0x000000070b097812 */ /* 0x040fe400078ec0ff */
[C---:B------:R-:W-:Y:S02]  /*02a0*/  LOP3.LUT R10, R11.reuse, 0xffffff0, RZ, 0xc0, !PT ;  /* 0x0ffffff00b0a7812 */ /* 0x040fe400078ec0ff */
[----:B------:R-:W-:Y:S02]  /*02b0*/  LOP3.LUT R11, R11, 0x3, RZ, 0xc0, !PT ;  /* 0x000000030b0b7812 */ /* 0x000fe400078ec0ff */
[----:B------:R-:W-:-:S07]  /*02c0*/  IADD3 R12, PT, PT, -R12, RZ, RZ ;  /* 0x000000ff0c0c7210 */ /* 0x000fce0007ffe1ff */
.L_x_26:
[----:B0---4-:R-:W0:Y:S08]  /*02d0*/  LDC.64 R14, c[0x0][0x388] ;  /* 0x0000e200ff0e7b82 */ /* 0x011e300000000a00 */
[----:B-1-3--:R-:W1:Y:S01]  /*02e0*/  LDC R13, c[0x0][0x39c] ;  /* 0x0000e700ff0d7b82 */ /* 0x00ae620000000800 */
[----:B0-----:R-:W-:-:S06]  /*02f0*/  IMAD.WIDE R14, R3, 0x4, R14 ;  /* 0x00000004030e7825 */ /* 0x001fcc00078e020e */
[----:B------:R0:W5:Y:S01]  /*0300*/  LDG.E.CONSTANT R14, desc[UR4][R14.64] ;  /* 0x000000040e0e7981 */ /* 0x000162000c1e9900 */
[----:B------:R-:W-:Y:S01]  /*0310*/  BSSY.RECONVERGENT B0, `(.L_x_2) ;  /* 0x0000067000007945 */ /* 0x000fe20003800200 */
[----:B-1----:R-:W-:-:S13]  /*0320*/  ISETP.GE.U32.AND P0, PT, R0, R13, PT ;  /* 0x0000000d0000720c */ /* 0x002fda0003f06070 */
[----:B0-2---:R-:W-:Y:S05]  /*0330*/  @P0 BRA `(.L_x_3) ;  /* 0x0000000400900947 */ /* 0x005fea0003800000 */
[----:B------:R-:W-:Y:S01]  /*0340*/  ISETP.GE.U32.AND P0, PT, R5, 0xe0, PT ;  /* 0x000000e00500780c */ /* 0x000fe20003f06070 */
[----:B------:R-:W-:Y:S01]  /*0350*/  BSSY.RECONVERGENT B1, `(.L_x_4) ;  /* 0x0000035000017945 */ /* 0x000fe20003800200 */
[----:B------:R-:W-:Y:S02]  /*0360*/  LOP3.LUT R15, R6, 0x7, RZ, 0xc0, !PT ;  /* 0x00000007060f7812 */ /* 0x000fe400078ec0ff */
[----:B------:R-:W-:Y:S02]  /*0370*/  MOV R28, R0 ;  /* 0x00000000001c7202 */ /* 0x000fe40000000f00 */
[----:B------:R-:W-:-:S07]  /*0380*/  ISETP.NE.AND P1, PT, R15, RZ, PT ;  /* 0x000000ff0f00720c */ /* 0x000fce0003f25270 */
[----:B------:R-:W-:Y:S06]  /*0390*/  @!P0 BRA `(.L_x_5) ;  /* 0x0000000000c08947 */ /* 0x000fec0003800000 */
[----:B------:R-:W0:Y:S01]  /*03a0*/  LDC R26, c[0x0][0x398] ;  /* 0x0000e600ff1a7b82 */ /* 0x000e220000000800 */
[C---:B------:R-:W-:Y:S02]  /*03b0*/  LOP3.LUT R27, R0.reuse, 0x80, RZ, 0xfc, !PT ;  /* 0x00000080001b7812 */ /* 0x040fe400078efcff */
[C---:B------:R-:W-:Y:S02]  /*03c0*/  LOP3.LUT R29, R0.reuse, 0xa0, RZ, 0xfc, !PT ;  /* 0x000000a0001d7812 */ /* 0x040fe400078efcff */
[C---:B------:R-:W-:Y:S02]  /*03d0*/  LOP3.LUT R31, R0.reuse, 0xc0, RZ, 0xfc, !PT ;  /* 0x000000c0001f7812 */ /* 0x040fe400078efcff */
[C---:B------:R-:W-:Y:S02]  /*03e0*/  LOP3.LUT R33, R0.reuse, 0xe0, RZ, 0xfc, !PT ;  /* 0x000000e000217812 */ /* 0x040fe400078efcff */
[C---:B------:R-:W-:Y:S02]  /*03f0*/  LOP3.LUT R35, R0.reuse, 0x40, RZ, 0xfc, !PT ;  /* 0x0000004000237812 */ /* 0x040fe400078efcff */
[----:B------:R-:W-:-:S02]  /*0400*/  LOP3.LUT R37, R0, 0x60, RZ, 0xfc, !PT ;  /* 0x0000006000257812 */ /* 0x000fc400078efcff */
[----:B------:R-:W-:Y:S02]  /*0410*/  LOP3.LUT R30, R0, 0x20, RZ, 0xfc, !PT ;  /* 0x00000020001e7812 */ /* 0x000fe400078efcff */
[----:B------:R-:W-:Y:S02]  /*0420*/  MOV R34, R12 ;  /* 0x0000000c00227202 */ /* 0x000fe40000000f00 */
[----:B------:R-:W-:Y:S01]  /*0430*/  MOV R28, R0 ;  /* 0x00000000001c7202 */ /* 0x000fe20000000f00 */
[-CC-:B0-----:R-:W-:Y:S02]  /*0440*/  IMAD R27, R27, R26.reuse, R3.reuse ;  /* 0x0000001a1b1b7224 */ /* 0x181fe400078e0203 */
[-CC-:B------:R-:W-:Y:S02]  /*0450*/  IMAD R29, R29, R26.reuse, R3.reuse ;  /* 0x0000001a1d1d7224 */ /* 0x180fe400078e0203 */
[-CC-:B------:R-:W-:Y:S02]  /*0460*/  IMAD R31, R31, R26.reuse, R3.reuse ;  /* 0x0000001a1f1f7224 */ /* 0x180fe400078e0203 */
[----:B------:R-:W-:-:S02]  /*0470*/  IMAD R33, R33, R26, R3 ;  /* 0x0000001a21217224 */ /* 0x000fc400078e0203 */
[-CC-:B------:R-:W-:Y:S02]  /*0480*/  IMAD R35, R35, R26.reuse, R3.reuse ;  /* 0x0000001a23237224 */ /* 0x180fe400078e0203 */
[-CC-:B------:R-:W-:Y:S02]  /*0490*/  IMAD R37, R37, R26.reuse, R3.reuse ;  /* 0x0000001a25257224 */ /* 0x180fe400078e0203 */
[-CC-:B------:R-:W-:Y:S02]  /*04a0*/  IMAD R30, R30, R26.reuse, R3.reuse ;  /* 0x0000001a1e1e7224 */ /* 0x180fe400078e0203 */
[----:B------:R-:W-:-:S07]  /*04b0*/  IMAD R32, R0, R26, R3 ;  /* 0x0000001a00207224 */ /* 0x000fce00078e0203 */
.L_x_6:
[----:B-1----:R-:W0:Y:S01]  /*04c0*/  LDC.64 R16, c[0x0][0x3a0] ;  /* 0x0000e800ff107b82 */ /* 0x002e220000000a00 */
[----:B------:R-:W-:Y:S02]  /*04d0*/  MOV R36, 0x7fc00000 ;  /* 0x7fc0000000247802 */ /* 0x000fe40000000f00 */
[----:B------:R-:W-:Y:S02]  /*04e0*/  IADD3 R34, PT, PT, R34, 0x8, RZ ;  /* 0x0000000822227810 */ /* 0x000fe40007ffe0ff */
[----:B------:R-:W-:Y:S02]  /*04f0*/  IADD3 R28, PT, PT, R28, 0x100, RZ ;  /* 0x000001001c1c7810 */ /* 0x000fe40007ffe0ff */
[----:B------:R-:W-:Y:S01]  /*0500*/  ISETP.NE.AND P0, PT, R34, RZ, PT ;  /* 0x000000ff2200720c */ /* 0x000fe20003f05270 */
[----:B0-----:R-:W-:-:S04]  /*0510*/  IMAD.WIDE R20, R32, 0x4, R16 ;  /* 0x0000000420147825 */ /* 0x001fc800078e0210 */
[--C-:B------:R-:W-:Y:S01]  /*0520*/  IMAD.WIDE R18, R30, 0x4, R16.reuse ;  /* 0x000000041e127825 */ /* 0x100fe200078e0210 */
[----:B------:R0:W-:Y:S01]  /*0530*/  STG.E desc[UR4][R20.64], R36 ;  /* 0x0000002414007986 */ /* 0x0001e2000c101904 */
[C---:B------:R-:W-:Y:S02]  /*0540*/  LEA R30, R26.reuse, R30, 0x8 ;  /* 0x0000001e1a1e7211 */ /* 0x040fe400078e40ff */
[--C-:B------:R-:W-:Y:S01]  /*0550*/  IMAD.WIDE R22, R27, 0x4, R16.reuse ;  /* 0x000000041b167825 */ /* 0x100fe200078e0210 */
[----:B------:R1:W-:Y:S01]  /*0560*/  STG.E desc[UR4][R18.64], R36 ;  /* 0x0000002412007986 */ /* 0x0003e2000c101904 */
[C---:B------:R-:W-:Y:S02]  /*0570*/  LEA R27, R26.reuse, R27, 0x8 ;  /* 0x0000001b1a1b7211 */ /* 0x040fe400078e40ff */
[----:B------:R-:W-:Y:S01]  /*0580*/  IMAD.WIDE R24, R29, 0x4, R16 ;  /* 0x000000041d187825 */ /* 0x000fe200078e0210 */
[----:B------:R-:W-:-:S03]  /*0590*/  LEA R29, R26, R29, 0x8 ;  /* 0x0000001d1a1d7211 */ /* 0x000fc600078e40ff */
[C---:B------:R-:W-:Y:S02]  /*05a0*/  IMAD R32, R26.reuse, 0x100, R32 ;  /* 0x000001001a207824 */ /* 0x040fe400078e0220 */
[----:B0-----:R-:W-:Y:S01]  /*05b0*/  IMAD.WIDE R20, R37, 0x4, R16 ;  /* 0x0000000425147825 */ /* 0x001fe200078e0210 */
[----:B------:R-:W-:-:S03]  /*05c0*/  LEA R37, R26, R37, 0x8 ;  /* 0x000000251a257211 */ /* 0x000fc600078e40ff */
[----:B-1----:R-:W-:Y:S01]  /*05d0*/  IMAD.WIDE R18, R35, 0x4, R16 ;  /* 0x0000000423127825 */ /* 0x002fe200078e0210 */
[----:B------:R-:W-:-:S04]  /*05e0*/  LEA R35, R26, R35, 0x8 ;  /* 0x000000231a237211 */ /* 0x000fc800078e40ff */
[----:B------:R-:W-:Y:S04]  /*05f0*/  STG.E desc[UR4][R18.64], R36 ;  /* 0x0000002412007986 */ /* 0x000fe8000c101904 */
[----:B------:R-:W-:Y:S04]  /*0600*/  STG.E desc[UR4][R20.64], R36 ;  /* 0x0000002414007986 */ /* 0x000fe8000c101904 */
[----:B------:R0:W-:Y:S04]  /*0610*/  STG.E desc[UR4][R22.64], R36 ;  /* 0x0000002416007986 */ /* 0x0001e8000c101904 */
[----:B------:R1:W-:Y:S01]  /*0620*/  STG.E desc[UR4][R24.64], R36 ;  /* 0x0000002418007986 */ /* 0x0003e2000c101904 */
[----:B0-----:R-:W-:Y:S01]  /*0630*/  IMAD.WIDE R22, R31, 0x4, R16 ;  /* 0x000000041f167825 */ /* 0x001fe200078e0210 */
[----:B------:R-:W-:-:S03]  /*0640*/  LEA R31, R26, R31, 0x8 ;  /* 0x0000001f1a1f7211 */ /* 0x000fc600078e40ff */
[----:B------:R-:W-:Y:S01]  /*0650*/  IMAD.WIDE R16, R33, 0x4, R16 ;  /* 0x0000000421107825 */ /* 0x000fe200078e0210 */
[----:B------:R1:W-:Y:S01]  /*0660*/  STG.E desc[UR4][R22.64], R36 ;  /* 0x0000002416007986 */ /* 0x0003e2000c101904 */
[----:B------:R-:W-:-:S03]  /*0670*/  LEA R33, R26, R33, 0x8 ;  /* 0x000000211a217211 */ /* 0x000fc600078e40ff */
[----:B------:R1:W-:Y:S01]  /*0680*/  STG.E desc[UR4][R16.64], R36 ;  /* 0x0000002410007986 */ /* 0x0003e2000c101904 */
[----:B------:R-:W-:Y:S05]  /*0690*/  @P0 BRA `(.L_x_6) ;  /* 0xfffffffc00880947 */ /* 0x000fea000383ffff */
.L_x_5:
[----:B------:R-:W-:Y:S05]  /*06a0*/  BSYNC.RECONVERGENT B1 ;  /* 0x0000000000017941 */ /* 0x000fea0003800200 */
.L_x_4:
[----:B------:R-:W-:Y:S05]  /*06b0*/  @!P1 BRA `(.L_x_3) ;  /* 0x0000000000b09947 */ /* 0x000fea0003800000 */
[----:B------:R-:W-:Y:S01]  /*06c0*/  IADD3 R15, PT, PT, R15, -0x1, RZ ;  /* 0xffffffff0f0f7810 */ /* 0x000fe20007ffe0ff */
[----:B------:R-:W-:Y:S01]  /*06d0*/  BSSY.RECONVERGENT B1, `(.L_x_7) ;  /* 0x0000014000017945 */ /* 0x000fe20003800200 */
[----:B------:R-:W-:Y:S02]  /*06e0*/  LOP3.LUT P1, RZ, R6, 0x3, RZ, 0xc0, !PT ;  /* 0x0000000306ff7812 */ /* 0x000fe4000782c0ff */
[----:B------:R-:W-:-:S13]  /*06f0*/  ISETP.GE.U32.AND P0, PT, R15, 0x3, PT ;  /* 0x000000030f00780c */ /* 0x000fda0003f06070 */
[----:B------:R-:W-:Y:S05]  /*0700*/  @!P0 BRA `(.L_x_8) ;  /* 0x0000000000408947 */ /* 0x000fea0003800000 */
[----:B------:R-:W0:Y:S01]  /*0710*/  LDC R18, c[0x0][0x398] ;  /* 0x0000e600ff127b82 */ /* 0x000e220000000800 */
[----:B-1----:R-:W-:-:S07]  /*0720*/  MOV R25, 0x7fc00000 ;  /* 0x7fc0000000197802 */ /* 0x002fce0000000f00 */
[----:B------:R-:W1:Y:S01]  /*0730*/  LDC.64 R16, c[0x0][0x3a0] ;  /* 0x0000e800ff107b82 */ /* 0x000e620000000a00 */
[C---:B0-----:R-:W-:Y:S01]  /*0740*/  IMAD R23, R28.reuse, R18, R3 ;  /* 0x000000121c177224 */ /* 0x041fe200078e0203 */
[----:B------:R-:W-:-:S04]  /*0750*/  IADD3 R28, PT, PT, R28, 0x80, RZ ;  /* 0x000000801c1c7810 */ /* 0x000fc80007ffe0ff */
[CC--:B------:R-:W-:Y:S02]  /*0760*/  LEA R21, R18.reuse, R23.reuse, 0x6 ;  /* 0x0000001712157211 */ /* 0x0c0fe400078e30ff */
[C---:B------:R-:W-:Y:S01]  /*0770*/  LEA R19, R18.reuse, R23, 0x5 ;  /* 0x0000001712137211 */ /* 0x040fe200078e28ff */
[----:B-1----:R-:W-:Y:S01]  /*0780*/  IMAD.WIDE R22, R23, 0x4, R16 ;  /* 0x0000000417167825 */ /* 0x002fe200078e0210 */
[----:B------:R-:W-:-:S03]  /*0790*/  LEA R15, R18, R21, 0x5 ;  /* 0x00000015120f7211 */ /* 0x000fc600078e28ff */
[--C-:B------:R-:W-:Y:S01]  /*07a0*/  IMAD.WIDE R18, R19, 0x4, R16.reuse ;  /* 0x0000000413127825 */ /* 0x100fe200078e0210 */
[----:B------:R0:W-:Y:S03]  /*07b0*/  STG.E desc[UR4][R22.64], R25 ;  /* 0x0000001916007986 */ /* 0x0001e6000c101904 */
[--C-:B------:R-:W-:Y:S01]  /*07c0*/  IMAD.WIDE R20, R21, 0x4, R16.reuse ;  /* 0x0000000415147825 */ /* 0x100fe200078e0210 */
[----:B------:R0:W-:Y:S03]  /*07d0*/  STG.E desc[UR4][R18.64], R25 ;  /* 0x0000001912007986 */ /* 0x0001e6000c101904 */
[----:B------:R-:W-:Y:S01]  /*07e0*/  IMAD.WIDE R16, R15, 0x4, R16 ;  /* 0x000000040f107825 */ /* 0x000fe200078e0210 */
[----:B------:R0:W-:Y:S04]  /*07f0*/  STG.E desc[UR4][R20.64], R25 ;  /* 0x0000001914007986 */ /* 0x0001e8000c101904 */
[----:B------:R0:W-:Y:S02]  /*0800*/  STG.E desc[UR4][R16.64], R25 ;  /* 0x0000001910007986 */ /* 0x0001e4000c101904 */
.L_x_8:
[----:B------:R-:W-:Y:S05]  /*0810*/  BSYNC.RECONVERGENT B1 ;  /* 0x0000000000017941 */ /* 0x000fea0003800200 */
.L_x_7:
[----:B------:R-:W-:Y:S05]  /*0820*/  @!P1 BRA `(.L_x_3) ;  /* 0x0000000000549947 */ /* 0x000fea0003800000 */
[C---:B------:R-:W-:Y:S01]  /*0830*/  LOP3.LUT P0, RZ, R5.reuse, 0x20, RZ, 0xc0, !PT ;  /* 0x0000002005ff7812 */ /* 0x040fe2000780c0ff */
[----:B------:R-:W-:Y:S01]  /*0840*/  BSSY.RECONVERGENT B1, `(.L_x_9) ;  /* 0x000000f000017945 */ /* 0x000fe20003800200 */
[----:B------:R-:W-:-:S11]  /*0850*/  LOP3.LUT P1, RZ, R5, 0x60, RZ, 0xc0, !PT ;  /* 0x0000006005ff7812 */ /* 0x000fd6000782c0ff */
[----:B01----:R-:W0:Y:S08]  /*0860*/  @!P0 LDC R22, c[0x0][0x398] ;  /* 0x0000e600ff168b82 */ /* 0x003e300000000800 */
[----:B------:R-:W1:Y:S01]  /*0870*/  @!P0 LDC.64 R16, c[0x0][0x3a0] ;  /* 0x0000e800ff108b82 */ /* 0x000e620000000a00 */
[----:B------:R-:W-:Y:S05]  /*0880*/  @!P1 BRA `(.L_x_10) ;  /* 0x0000000000289947 */ /* 0x000fea0003800000 */
[----:B------:R-:W2:Y:S08]  /*0890*/  LDC R15, c[0x0][0x398] ;  /* 0x0000e600ff0f7b82 */ /* 0x000eb00000000800 */
[----:B------:R-:W3:Y:S01]  /*08a0*/  LDC.64 R20, c[0x0][0x3a0] ;  /* 0x0000e800ff147b82 */ /* 0x000ee20000000a00 */
[C---:B--2---:R-:W-:Y:S01]  /*08b0*/  IMAD R18, R28.reuse, R15, R3 ;  /* 0x0000000f1c127224 */ /* 0x044fe200078e0203 */
[----:B------:R-:W-:-:S04]  /*08c0*/  IADD3 R28, PT, PT, R28, 0x40, RZ ;  /* 0x000000401c1c7810 */ /* 0x000fc80007ffe0ff */
[----:B------:R-:W-:Y:S02]  /*08d0*/  LEA R23, R15, R18, 0x5 ;  /* 0x000000120f177211 */ /* 0x000fe400078e28ff */
[----:B------:R-:W-:Y:S01]  /*08e0*/  MOV R15, 0x7fc00000 ;  /* 0x7fc00000000f7802 */ /* 0x000fe20000000f00 */
[----:B---3--:R-:W-:-:S04]  /*08f0*/  IMAD.WIDE R18, R18, 0x4, R20 ;  /* 0x0000000412127825 */ /* 0x008fc800078e0214 */
[----:B------:R-:W-:Y:S01]  /*0900*/  IMAD.WIDE R20, R23, 0x4, R20 ;  /* 0x0000000417147825 */ /* 0x000fe200078e0214 */
[----:B------:R2:W-:Y:S04]  /*0910*/  STG.E desc[UR4][R18.64], R15 ;  /* 0x0000000f12007986 */ /* 0x0005e8000c101904 */
[----:B------:R2:W-:Y:S02]  /*0920*/  STG.E desc[UR4][R20.64], R15 ;  /* 0x0000000f14007986 */ /* 0x0005e4000c101904 */
.L_x_10:
[----:B------:R-:W-:Y:S05]  /*0930*/  BSYNC.RECONVERGENT B1 ;  /* 0x0000000000017941 */ /* 0x000fea0003800200 */
.L_x_9:
[----:B0-2---:R-:W-:Y:S01]  /*0940*/  @!P0 IMAD R15, R28, R22, R3 ;  /* 0x000000161c0f8224 */ /* 0x005fe200078e0203 */
[----:B------:R-:W-:-:S03]  /*0950*/  @!P0 MOV R19, 0x7fc00000 ;  /* 0x7fc0000000138802 */ /* 0x000fc60000000f00 */
[----:B-1----:R-:W-:-:S05]  /*0960*/  @!P0 IMAD.WIDE R16, R15, 0x4, R16 ;  /* 0x000000040f108825 */ /* 0x002fca00078e0210 */
[----:B------:R2:W-:Y:S02]  /*0970*/  @!P0 STG.E desc[UR4][R16.64], R19 ;  /* 0x0000001310008986 */ /* 0x0005e4000c101904 */
.L_x_3:
[----:B------:R-:W-:Y:S05]  /*0980*/  BSYNC.RECONVERGENT B0 ;  /* 0x0000000000007941 */ /* 0x000fea0003800200 */
.L_x_2:
[----:B-----5:R-:W-:Y:S01]  /*0990*/  ISETP.GE.U32.AND P0, PT, R14, R13, PT ;  /* 0x0000000d0e00720c */ /* 0x020fe20003f06070 */
[----:B------:R-:W-:-:S12]  /*09a0*/  BSSY B1, `(.L_x_11) ;  /* 0x000012a000017945 */ /* 0x000fd80003800000 */
[----:B------:R-:W-:Y:S05]  /*09b0*/  @P0 BRA `(.L_x_12) ;  /* 0x0000001000a00947 */ /* 0x000fea0003800000 */
[----:B------:R-:W0:Y:S02]  /*09c0*/  LDC R15, c[0x0][0x390] ;  /* 0x0000e400ff0f7b82 */ /* 0x000e240000000800 */
[----:B012---:R-:W-:-:S04]  /*09d0*/  IADD3 R16, PT, PT, R14, R15, RZ ;  /* 0x0000000f0e107210 */ /* 0x007fc80007ffe0ff */
[----:B------:R-:W-:-:S13]  /*09e0*/  ISETP.GT.AND P0, PT, R16, R13, PT ;  /* 0x0000000d1000720c */ /* 0x000fda0003f04270 */
[----:B------:R-:W-:Y:S05]  /*09f0*/  @P0 BRA `(.L_x_12) ;  /* 0x0000001000900947 */ /* 0x000fea0003800000 */
[----:B------:R-:W-:Y:S01]  /*0a00*/  ISETP.GE.U32.AND P0, PT, R0, R15, PT ;  /* 0x0000000f0000720c */ /* 0x000fe20003f06070 */
[----:B------:R-:W-:Y:S01]  /*0a10*/  BSSY.RECONVERGENT B0, `(.L_x_13) ;  /* 0x00000c8000007945 */ /* 0x000fe20003800200 */
[----:B------:R-:W-:-:S11]  /*0a20*/  HFMA2 R25, -RZ, RZ, 0, 0 ;  /* 0x00000000ff197431 */ /* 0x000fd600000001ff */
[----:B------:R-:W-:Y:S05]  /*0a30*/  @P0 BRA `(.L_x_14) ;  /* 0x0000000c00140947 */ /* 0x000fea0003800000 */
[----:B------:R-:W-:Y:S01]  /*0a40*/  ISETP.GE.U32.AND P0, PT, R4, 0x1e0, PT ;  /* 0x000001e00400780c */ /* 0x000fe20003f06070 */
[----:B------:R-:W-:Y:S01]  /*0a50*/  BSSY.RECONVERGENT B2, `(.L_x_15) ;  /* 0x000005e000027945 */ /* 0x000fe20003800200 */
[----:B------:R-:W-:Y:S02]  /*0a60*/  ISETP.NE.AND P1, PT, R7, RZ, PT ;  /* 0x000000ff0700720c */ /* 0x000fe40003f25270 */
[----:B------:R-:W-:Y:S02]  /*0a70*/  MOV R25, RZ ;  /* 0x000000ff00197202 */ /* 0x000fe40000000f00 */
[----:B------:R-:W-:-:S07]  /*0a80*/  MOV R15, R0 ;  /* 0x00000000000f7202 */ /* 0x000fce0000000f00 */
[----:B------:R-:W-:Y:S05]  /*0a90*/  @!P0 BRA `(.L_x_16) ;  /* 0x0000000400648947 */ /* 0x000fea0003800000 */
[----:B------:R-:W0:Y:S01]  /*0aa0*/  LDC.64 R18, c[0x0][0x380] ;  /* 0x0000e000ff127b82 */ /* 0x000e220000000a00 */
[----:B------:R-:W-:Y:S01]  /*0ab0*/  IMAD.MOV.U32 R17, RZ, RZ, RZ ;  /* 0x000000ffff117224 */ /* 0x000fe200078e00ff */
[----:B------:R-:W-:Y:S02]  /*0ac0*/  MOV R25, RZ ;  /* 0x000000ff00197202 */ /* 0x000fe40000000f00 */
[----:B------:R-:W-:-:S07]  /*0ad0*/  MOV R15, R0 ;  /* 0x00000000000f7202 */ /* 0x000fce0000000f00 */
.L_x_17:
[----:B------:R-:W1:Y:S01]  /*0ae0*/  LDCU UR6, c[0x0][0x398] ;  /* 0x00007300ff0677ac */ /* 0x000e620008000800 */
[----:B------:R-:W-:-:S04]  /*0af0*/  IADD3 R24, PT, PT, R14, R15, RZ ;  /* 0x0000000f0e187210 */ /* 0x000fc80007ffe0ff */
[C---:B------:R-:W-:Y:S01]  /*0b00*/  IADD3 R20, PT, PT, R24.reuse, 0x20, RZ ;  /* 0x0000002018147810 */ /* 0x040fe20007ffe0ff */
[----:B-1----:R-:W-:-:S04]  /*0b10*/  IMAD R23, R24, UR6, R3 ;  /* 0x0000000618177c24 */ /* 0x002fc8000f8e0203 */
[----:B------:R-:W-:Y:S02]  /*0b20*/  IMAD R21, R20, UR6, R3 ;  /* 0x0000000614157c24 */ /* 0x000fe4000f8e0203 */
[----:B0-----:R-:W-:-:S04]  /*0b30*/  IMAD.WIDE R22, R23, 0x4, R18 ;  /* 0x0000000417167825 */ /* 0x001fc800078e0212 */
[----:B------:R-:W-:Y:S01]  /*0b40*/  IMAD.WIDE R20, R21, 0x4, R18 ;  /* 0x0000000415147825 */ /* 0x000fe200078e0212 */
[----:B------:R0:W2:Y:S04]  /*0b50*/  LDG.E.CONSTANT R32, desc[UR4][R22.64] ;  /* 0x0000000416207981 */ /* 0x0000a8000c1e9900 */
[----:B------:R1:W3:Y:S01]  /*0b60*/  LDG.E.CONSTANT R36, desc[UR4][R20.64] ;  /* 0x0000000414247981 */ /* 0x0002e2000c1e9900 */
[C---:B------:R-:W-:Y:S02]  /*0b70*/  IADD3 R26, PT, PT, R24.reuse, 0x40, RZ ;  /* 0x00000040181a7810 */ /* 0x040fe40007ffe0ff */
[C---:B------:R-:W-:Y:S02]  /*0b80*/  IADD3 R28, PT, PT, R24.reuse, 0x60, RZ ;  /* 0x00000060181c7810 */ /* 0x040fe40007ffe0ff */
[----:B------:R-:W-:Y:S01]  /*0b90*/  IADD3 R30, PT, PT, R24, 0x80, RZ ;  /* 0x00000080181e7810 */ /* 0x000fe20007ffe0ff */
[--C-:B------:R-:W-:Y:S01]  /*0ba0*/  IMAD R31, R26, UR6, R3.reuse ;  /* 0x000000061a1f7c24 */ /* 0x100fe2000f8e0203 */
[----:B------:R-:W-:Y:S01]  /*0bb0*/  IADD3 R34, PT, PT, R24, 0xa0, RZ ;  /* 0x000000a018227810 */ /* 0x000fe20007ffe0ff */
[--C-:B------:R-:W-:Y:S01]  /*0bc0*/  IMAD R29, R28, UR6, R3.reuse ;  /* 0x000000061c1d7c24 */ /* 0x100fe2000f8e0203 */
[----:B------:R-:W-:Y:S01]  /*0bd0*/  IADD3 R33, PT, PT, R24, 0xe0, RZ ;  /* 0x000000e018217810 */ /* 0x000fe20007ffe0ff */
[----:B------:R-:W-:Y:S01]  /*0be0*/  IMAD R13, R30, UR6, R3 ;  /* 0x000000061e0d7c24 */ /* 0x000fe2000f8e0203 */
[----:B------:R-:W-:Y:S01]  /*0bf0*/  IADD3 R26, PT, PT, R24, 0xc0, RZ ;  /* 0x000000c0181a7810 */ /* 0x000fe20007ffe0ff */
[----:B------:R-:W-:-:S04]  /*0c00*/  IMAD.WIDE R30, R31, 0x4, R18 ;  /* 0x000000041f1e7825 */ /* 0x000fc800078e0212 */
[----:B------:R-:W-:-:S04]  /*0c10*/  IMAD.WIDE R28, R29, 0x4, R18 ;  /* 0x000000041d1c7825 */ /* 0x000fc800078e0212 */
[----:B0-----:R-:W-:Y:S02]  /*0c20*/  IMAD.WIDE R22, R13, 0x4, R18 ;  /* 0x000000040d167825 */ /* 0x001fe400078e0212 */
[----:B------:R-:W4:Y:S02]  /*0c30*/  LDG.E.CONSTANT R13, desc[UR4][R30.64] ;  /* 0x000000041e0d7981 */ /* 0x000f24000c1e9900 */
[----:B------:R-:W-:Y:S02]  /*0c40*/  IMAD R27, R34, UR6, R3 ;  /* 0x00000006221b7c24 */ /* 0x000fe4000f8e0203 */
[----:B------:R-:W5:Y:S02]  /*0c50*/  LDG.E.CONSTANT R29, desc[UR4][R28.64] ;  /* 0x000000041c1d7981 */ /* 0x000f64000c1e9900 */
[----:B-1----:R-:W-:Y:S02]  /*0c60*/  IMAD.WIDE R20, R27, 0x4, R18 ;  /* 0x000000041b147825 */ /* 0x002fe400078e0212 */
[----:B------:R0:W5:Y:S02]  /*0c70*/  LDG.E.CONSTANT R35, desc[UR4][R22.64] ;  /* 0x0000000416237981 */ /* 0x000164000c1e9900 */
[----:B------:R-:W-:-:S02]  /*0c80*/  IMAD R37, R33, UR6, R3 ;  /* 0x0000000621257c24 */ /* 0x000fc4000f8e0203 */
[----:B------:R-:W-:Y:S01]  /*0c90*/  IMAD R27, R26, UR6, R3 ;  /* 0x000000061a1b7c24 */ /* 0x000fe2000f8e0203 */
[----:B------:R1:W5:Y:S03]  /*0ca0*/  LDG.E.CONSTANT R34, desc[UR4][R20.64] ;  /* 0x0000000414227981 */ /* 0x000366000c1e9900 */
[----:B------:R-:W-:-:S04]  /*0cb0*/  IMAD.WIDE R26, R27, 0x4, R18 ;  /* 0x000000041b1a7825 */ /* 0x000fc800078e0212 */
[----:B0-----:R-:W-:Y:S01]  /*0cc0*/  IMAD.WIDE R22, R37, 0x4, R18 ;  /* 0x0000000425167825 */ /* 0x001fe200078e0212 */
[C---:B------:R-:W-:Y:S01]  /*0cd0*/  IADD3 R30, PT, PT, R24.reuse, 0x140, RZ ;  /* 0x00000140181e7810 */ /* 0x040fe20007ffe0ff */
[----:B------:R0:W5:Y:S01]  /*0ce0*/  LDG.E.CONSTANT R33, desc[UR4][R26.64] ;  /* 0x000000041a217981 */ /* 0x000162000c1e9900 */
[----:B-1----:R-:W-:-:S05]  /*0cf0*/  IADD3 R20, PT, PT, R24, 0x100, RZ ;  /* 0x0000010018147810 */ /* 0x002fca0007ffe0ff */
[--C-:B------:R-:W-:Y:S02]  /*0d00*/  IMAD R31, R20, UR6, R3.reuse ;  /* 0x00000006141f7c24 */ /* 0x100fe4000f8e0203 */
[----:B------:R-:W-:Y:S02]  /*0d10*/  IMAD R37, R30, UR6, R3 ;  /* 0x000000061e257c24 */ /* 0x000fe4000f8e0203 */
[----:B------:R-:W-:-:S05]  /*0d20*/  IMAD.WIDE R20, R31, 0x4, R18 ;  /* 0x000000041f147825 */ /* 0x000fca00078e0212 */
[----:B------:R-:W5:Y:S01]  /*0d30*/  LDG.E.CONSTANT R31, desc[UR4][R20.64] ;  /* 0x00000004141f7981 */ /* 0x000f62000c1e9900 */
[----:B--2---:R-:W-:Y:S01]  /*0d40*/  FADD R25, R32, R25 ;  /* 0x0000001920197221 */ /* 0x004fe20000000000 */
[----:B------:R-:W-:-:S03]  /*0d50*/  IADD3 R32, PT, PT, R24, 0x120, RZ ;  /* 0x0000012018207810 */ /* 0x000fc60007ffe0ff */
[----:B---3--:R-:W-:Y:S02]  /*0d60*/  FADD R28, R25, R36 ;  /* 0x00000024191c7221 */ /* 0x008fe40000000000 */
[--C-:B------:R-:W-:Y:S01]  /*0d70*/  IMAD R25, R32, UR6, R3.reuse ;  /* 0x0000000620197c24 */ /* 0x100fe2000f8e0203 */
[----:B------:R-:W-:Y:S01]  /*0d80*/  IADD3 R36, PT, PT, R24, 0x160, RZ ;  /* 0x0000016018247810 */ /* 0x000fe20007ffe0ff */
[----:B------:R1:W2:Y:S04]  /*0d90*/  LDG.E.CONSTANT R32, desc[UR4][R22.64] ;  /* 0x0000000416207981 */ /* 0x0002a8000c1e9900 */
[----:B0-----:R-:W-:Y:S02]  /*0da0*/  IMAD R27, R36, UR6, R3 ;  /* 0x00000006241b7c24 */ /* 0x001fe4000f8e0203 */
[----:B-1----:R-:W-:-:S04]  /*0db0*/  IMAD.WIDE R22, R25, 0x4, R18 ;  /* 0x0000000419167825 */ /* 0x002fc800078e0212 */
[----:B------:R-:W-:Y:S01]  /*0dc0*/  VIADD R25, R24, 0x180 ;  /* 0x0000018018197836 */ /* 0x000fe20000000000 */
[----:B------:R0:W3:Y:S01]  /*0dd0*/  LDG.E.CONSTANT R30, desc[UR4][R22.64] ;  /* 0x00000004161e7981 */ /* 0x0000e2000c1e9900 */
[----:B------:R-:W-:-:S04]  /*0de0*/  IMAD.WIDE R36, R37, 0x4, R18 ;  /* 0x0000000425247825 */ /* 0x000fc800078e0212 */
[----:B------:R-:W-:Y:S02]  /*0df0*/  IMAD R25, R25, UR6, R3 ;  /* 0x0000000619197c24 */ /* 0x000fe4000f8e0203 */
[--C-:B------:R-:W-:Y:S01]  /*0e00*/  IMAD.WIDE R26, R27, 0x4, R18.reuse ;  /* 0x000000041b1a7825 */ /* 0x100fe200078e0212 */
[----:B------:R-:W3:Y:S03]  /*0e10*/  LDG.E.CONSTANT R36, desc[UR4][R36.64] ;  /* 0x0000000424247981 */ /* 0x000ee6000c1e9900 */
[----:B------:R-:W-:Y:S01]  /*0e20*/  IMAD.WIDE R20, R25, 0x4, R18 ;  /* 0x0000000419147825 */ /* 0x000fe200078e0212 */
[----:B------:R-:W-:-:S05]  /*0e30*/  IADD3 R25, PT, PT, R24, 0x1a0, RZ ;  /* 0x000001a018197810 */ /* 0x000fca0007ffe0ff */
[----:B------:R-:W-:Y:S01]  /*0e40*/  IMAD R25, R25, UR6, R3 ;  /* 0x0000000619197c24 */ /* 0x000fe2000f8e0203 */
[----:B------:R1:W3:Y:S03]  /*0e50*/  LDG.E.CONSTANT R37, desc[UR4][R26.64] ;  /* 0x000000041a257981 */ /* 0x0002e6000c1e9900 */
[----:B0-----:R-:W-:Y:S01]  /*0e60*/  IMAD.WIDE R22, R25, 0x4, R18 ;  /* 0x0000000419167825 */ /* 0x001fe200078e0212 */
[----:B------:R-:W3:Y:S05]  /*0e70*/  LDG.E.CONSTANT R20, desc[UR4][R20.64] ;  /* 0x0000000414147981 */ /* 0x000eea000c1e9900 */
[----:B------:R-:W3:Y:S01]  /*0e80*/  LDG.E.CONSTANT R22, desc[UR4][R22.64] ;  /* 0x0000000416167981 */ /* 0x000ee2000c1e9900 */
[----:B-1----:R-:W-:-:S05]  /*0e90*/  IADD3 R26, PT, PT, R24, 0x1c0, RZ ;  /* 0x000001c0181a7810 */ /* 0x002fca0007ffe0ff */
[----:B------:R-:W-:Y:S01]  /*0ea0*/  IMAD R25, R26, UR6, R3 ;  /* 0x000000061a197c24 */ /* 0x000fe2000f8e0203 */
[----:B------:R-:W-:-:S03]  /*0eb0*/  IADD3 R26, PT, PT, R24, 0x1e0, RZ ;  /* 0x000001e0181a7810 */ /* 0x000fc60007ffe0ff */
[----:B------:R-:W-:-:S04]  /*0ec0*/  IMAD.WIDE R24, R25, 0x4, R18 ;  /* 0x0000000419187825 */ /* 0x000fc800078e0212 */
[----:B------:R-:W-:Y:S02]  /*0ed0*/  IMAD R27, R26, UR6, R3 ;  /* 0x000000061a1b7c24 */ /* 0x000fe4000f8e0203 */
[----:B------:R-:W3:Y:S02]  /*0ee0*/  LDG.E.CONSTANT R24, desc[UR4][R24.64] ;  /* 0x0000000418187981 */ /* 0x000ee4000c1e9900 */
[----:B------:R-:W-:-:S06]  /*0ef0*/  IMAD.WIDE R26, R27, 0x4, R18 ;  /* 0x000000041b1a7825 */ /* 0x000fcc00078e0212 */
[----:B------:R-:W3:Y:S01]  /*0f00*/  LDG.E.CONSTANT R26, desc[UR4][R26.64] ;  /* 0x000000041a1a7981 */ /* 0x000ee2000c1e9900 */
[----:B----4-:R-:W-:-:S04]  /*0f10*/  FADD R28, R28, R13 ;  /* 0x0000000d1c1c7221 */ /* 0x010fc80000000000 */
[----:B-----5:R-:W-:-:S04]  /*0f20*/  FADD R28, R28, R29 ;  /* 0x0000001d1c1c7221 */ /* 0x020fc80000000000 */
[----:B------:R-:W-:-:S04]  /*0f30*/  FADD R35, R28, R35 ;  /* 0x000000231c237221 */ /* 0x000fc80000000000 */
[----:B------:R-:W-:-:S04]  /*0f40*/  FADD R34, R35, R34 ;  /* 0x0000002223227221 */ /* 0x000fc80000000000 */
[----:B------:R-:W-:Y:S01]  /*0f50*/  FADD R33, R34, R33 ;  /* 0x0000002122217221 */ /* 0x000fe20000000000 */
[----:B------:R-:W-:-:S04]  /*0f60*/  IADD3 R17, PT, PT, R17, 0x10, RZ ;  /* 0x0000001011117810 */ /* 0x000fc80007ffe0ff */
[----:B------:R-:W-:Y:S02]  /*0f70*/  ISETP.NE.AND P0, PT, R17, R10, PT ;  /* 0x0000000a1100720c */ /* 0x000fe40003f05270 */
[----:B------:R-:W-:Y:S01]  /*0f80*/  IADD3 R15, PT, PT, R15, 0x200, RZ ;  /* 0x000002000f0f7810 */ /* 0x000fe20007ffe0ff */
[----:B--2---:R-:W-:-:S04]  /*0f90*/  FADD R32, R33, R32 ;  /* 0x0000002021207221 */ /* 0x004fc80000000000 */
[----:B------:R-:W-:-:S04]  /*0fa0*/  FADD R31, R32, R31 ;  /* 0x0000001f201f7221 */ /* 0x000fc80000000000 */
[----:B---3--:R-:W-:-:S04]  /*0fb0*/  FADD R31, R31, R30 ;  /* 0x0000001e1f1f7221 */ /* 0x008fc80000000000 */
[----:B------:R-:W-:-:S04]  /*0fc0*/  FADD R36, R31, R36 ;  /* 0x000000241f247221 */ /* 0x000fc80000000000 */
[----:B------:R-:W-:-:S04]  /*0fd0*/  FADD R37, R36, R37 ;  /* 0x0000002524257221 */ /* 0x000fc80000000000 */
[----:B------:R-:W-:-:S04]  /*0fe0*/  FADD R37, R37, R20 ;  /* 0x0000001425257221 */ /* 0x000fc80000000000 */
[----:B------:R-:W-:-:S04]  /*0ff0*/  FADD R37, R37, R22 ;  /* 0x0000001625257221 */ /* 0x000fc80000000000 */
[----:B------:R-:W-:-:S04]  /*1000*/  FADD R37, R37, R24 ;  /* 0x0000001825257221 */ /* 0x000fc80000000000 */
[----:B------:R-:W-:Y:S01]  /*1010*/  FADD R25, R37, R26 ;  /* 0x0000001a25197221 */ /* 0x000fe20000000000 */
[----:B------:R-:W-:Y:S06]  /*1020*/  @P0 BRA `(.L_x_17) ;  /* 0xfffffff800ac0947 */ /* 0x000fec000383ffff */
.L_x_16:
[----:B------:R-:W-:Y:S05]  /*1030*/  BSYNC.RECONVERGENT B2 ;  /* 0x0000000000027941 */ /* 0x000fea0003800200 */
.L_x_15:
[----:B------:R-:W-:Y:S05]  /*1040*/  @!P1 BRA `(.L_x_14) ;  /* 0x0000000400909947 */ /* 0x000fea0003800000 */
[----:B------:R-:W-:Y:S01]  /*1050*/  IADD3 R13, PT, PT, R7, -0x1, RZ ;  /* 0xffffffff070d7810 */ /* 0x000fe20007ffe0ff */
[----:B------:R-:W-:Y:S01]  /*1060*/  BSSY.RECONVERGENT B2, `(.L_x_18) ;  /* 0x000002f000027945 */ /* 0x000fe20003800200 */
[----:B------:R-:W-:Y:S02]  /*1070*/  ISETP.NE.AND P1, PT, R9, RZ, PT ;  /* 0x000000ff0900720c */ /* 0x000fe40003f25270 */
[----:B------:R-:W-:-:S13]  /*1080*/  ISETP.GE.U32.AND P0, PT, R13, 0x7, PT ;  /* 0x000000070d00780c */ /* 0x000fda0003f06070 */
[----:B------:R-:W-:Y:S05]  /*1090*/  @!P0 BRA `(.L_x_19) ;  /* 0x0000000000ac8947 */ /* 0x000fea0003800000 */
[----:B------:R-:W0:Y:S01]  /*10a0*/  LDC.64 R18, c[0x0][0x380] ;  /* 0x0000e000ff127b82 */ /* 0x000e220000000a00 */
[----:B------:R-:W1:Y:S01]  /*10b0*/  LDCU UR6, c[0x0][0x398] ;  /* 0x00007300ff0677ac */ /* 0x000e620008000800 */
[----:B------:R-:W-:-:S04]  /*10c0*/  IADD3 R32, PT, PT, R14, R15, RZ ;  /* 0x0000000f0e207210 */ /* 0x000fc80007ffe0ff */
[C---:B------:R-:W-:Y:S02]  /*10d0*/  IADD3 R20, PT, PT, R32.reuse, 0x20, RZ ;  /* 0x0000002020147810 */ /* 0x040fe40007ffe0ff */
[C---:B------:R-:W-:Y:S02]  /*10e0*/  IADD3 R24, PT, PT, R32.reuse, 0x40, RZ ;  /* 0x0000004020187810 */ /* 0x040fe40007ffe0ff */
[C---:B------:R-:W-:Y:S01]  /*10f0*/  IADD3 R26, PT, PT, R32.reuse, 0x60, RZ ;  /* 0x00000060201a7810 */ /* 0x040fe20007ffe0ff */
[--C-:B-1----:R-:W-:Y:S02]  /*1100*/  IMAD R23, R32, UR6, R3.reuse ;  /* 0x0000000620177c24 */ /* 0x102fe4000f8e0203 */
[--C-:B------:R-:W-:Y:S02]  /*1110*/  IMAD R21, R20, UR6, R3.reuse ;  /* 0x0000000614157c24 */ /* 0x100fe4000f8e0203 */
[----:B------:R-:W-:Y:S02]  /*1120*/  IMAD R31, R24, UR6, R3 ;  /* 0x00000006181f7c24 */ /* 0x000fe4000f8e0203 */
[----:B0-----:R-:W-:Y:S01]  /*1130*/  IMAD.WIDE R22, R23, 0x4, R18 ;  /* 0x0000000417167825 */ /* 0x001fe200078e0212 */
[----:B------:R-:W-:-:S03]  /*1140*/  IADD3 R28, PT, PT, R32, 0x80, RZ ;  /* 0x00000080201c7810 */ /* 0x000fc60007ffe0ff */
[----:B------:R-:W-:Y:S01]  /*1150*/  IMAD.WIDE R20, R21, 0x4, R18 ;  /* 0x0000000415147825 */ /* 0x000fe200078e0212 */
[----:B------:R0:W2:Y:S03]  /*1160*/  LDG.E.CONSTANT R24, desc[UR4][R22.64] ;  /* 0x0000000416187981 */ /* 0x0000a6000c1e9900 */
[----:B------:R-:W-:Y:S01]  /*1170*/  IMAD R29, R26, UR6, R3 ;  /* 0x000000061a1d7c24 */ /* 0x000fe2000f8e0203 */
[----:B------:R1:W3:Y:S01]  /*1180*/  LDG.E.CONSTANT R13, desc[UR4][R20.64] ;  /* 0x00000004140d7981 */ /* 0x0002e2000c1e9900 */
[----:B------:R-:W-:Y:S01]  /*1190*/  IMAD.WIDE R30, R31, 0x4, R18 ;  /* 0x000000041f1e7825 */ /* 0x000fe200078e0212 */
[----:B------:R-:W-:-:S03]  /*11a0*/  IADD3 R26, PT, PT, R32, 0xa0, RZ ;  /* 0x000000a0201a7810 */ /* 0x000fc60007ffe0ff */
[----:B------:R-:W-:Y:S02]  /*11b0*/  IMAD R27, R28, UR6, R3 ;  /* 0x000000061c1b7c24 */ /* 0x000fe4000f8e0203 */
[----:B------:R-:W-:Y:S01]  /*11c0*/  IMAD.WIDE R28, R29, 0x4, R18 ;  /* 0x000000041d1c7825 */ /* 0x000fe200078e0212 */
[----:B------:R-:W4:Y:S01]  /*11d0*/  LDG.E.CONSTANT R30, desc[UR4][R30.64] ;  /* 0x000000041e1e7981 */ /* 0x000f22000c1e9900 */
[----:B------:R-:W-:Y:S02]  /*11e0*/  IADD3 R34, PT, PT, R32, 0xc0, RZ ;  /* 0x000000c020227810 */ /* 0x000fe40007ffe0ff */
[----:B------:R-:W-:Y:S02]  /*11f0*/  IMAD R17, R26, UR6, R3 ;  /* 0x000000061a117c24 */ /* 0x000fe4000f8e0203 */
[----:B------:R-:W-:Y:S01]  /*1200*/  IMAD.WIDE R26, R27, 0x4, R18 ;  /* 0x000000041b1a7825 */ /* 0x000fe200078e0212 */
[----:B------:R-:W5:Y:S01]  /*1210*/  LDG.E.CONSTANT R28, desc[UR4][R28.64] ;  /* 0x000000041c1c7981 */ /* 0x000f62000c1e9900 */
[----:B------:R-:W-:-:S02]  /*1220*/  IADD3 R32, PT, PT, R32, 0xe0, RZ ;  /* 0x000000e020207810 */ /* 0x000fc40007ffe0ff */
[----:B------:R-:W-:Y:S02]  /*1230*/  IMAD R33, R34, UR6, R3 ;  /* 0x0000000622217c24 */ /* 0x000fe4000f8e0203 */
[----:B0-----:R-:W-:Y:S01]  /*1240*/  IMAD.WIDE R22, R17, 0x4, R18 ;  /* 0x0000000411167825 */ /* 0x001fe200078e0212 */
[----:B------:R-:W5:Y:S03]  /*1250*/  LDG.E.CONSTANT R26, desc[UR4][R26.64] ;  /* 0x000000041a1a7981 */ /* 0x000f66000c1e9900 */
[----:B------:R-:W-:Y:S02]  /*1260*/  IMAD R17, R32, UR6, R3 ;  /* 0x0000000620117c24 */ /* 0x000fe4000f8e0203 */
[--C-:B-1----:R-:W-:Y:S01]  /*1270*/  IMAD.WIDE R20, R33, 0x4, R18.reuse ;  /* 0x0000000421147825 */ /* 0x102fe200078e0212 */
[----:B------:R-:W5:Y:S03]  /*1280*/  LDG.E.CONSTANT R22, desc[UR4][R22.64] ;  /* 0x0000000416167981 */ /* 0x000f66000c1e9900 */
[----:B------:R-:W-:-:S02]  /*1290*/  IMAD.WIDE R18, R17, 0x4, R18 ;  /* 0x0000000411127825 */ /* 0x000fc400078e0212 */
[----:B------:R-:W5:Y:S04]  /*12a0*/  LDG.E.CONSTANT R20, desc[UR4][R20.64] ;  /* 0x0000000414147981 */ /* 0x000f68000c1e9900 */
[----:B------:R-:W5:Y:S01]  /*12b0*/  LDG.E.CONSTANT R18, desc[UR4][R18.64] ;  /* 0x0000000412127981 */ /* 0x000f62000c1e9900 */
[----:B------:R-:W-:Y:S02]  /*12c0*/  VIADD R15, R15, 0x100 ;  /* 0x000001000f0f7836 */ /* 0x000fe40000000000 */
[----:B--2---:R-:W-:-:S04]  /*12d0*/  FADD R24, R25, R24 ;  /* 0x0000001819187221 */ /* 0x004fc80000000000 */
[----:B---3--:R-:W-:-:S04]  /*12e0*/  FADD R13, R24, R13 ;  /* 0x0000000d180d7221 */ /* 0x008fc80000000000 */
[----:B----4-:R-:W-:-:S04]  /*12f0*/  FADD R13, R13, R30 ;  /* 0x0000001e0d0d7221 */ /* 0x010fc80000000000 */
[----:B-----5:R-:W-:-:S04]  /*1300*/  FADD R13, R13, R28 ;  /* 0x0000001c0d0d7221 */ /* 0x020fc80000000000 */
[----:B------:R-:W-:-:S04]  /*1310*/  FADD R13, R13, R26 ;  /* 0x0000001a0d0d7221 */ /* 0x000fc80000000000 */
[----:B------:R-:W-:-:S04]  /*1320*/  FADD R13, R13, R22 ;  /* 0x000000160d0d7221 */ /* 0x000fc80000000000 */
[----:B------:R-:W-:-:S04]  /*1330*/  FADD R13, R13, R20 ;  /* 0x000000140d0d7221 */ /* 0x000fc80000000000 */
[----:B------:R-:W-:-:S07]  /*1340*/  FADD R25, R13, R18 ;  /* 0x000000120d197221 */ /* 0x000fce0000000000 */
.L_x_19:
[----:B------:R-:W-:Y:S05]  /*1350*/  BSYNC.RECONVERGENT B2 ;  /* 0x0000000000027941 */ /* 0x000fea0003800200 */
.L_x_18:
        /* <DEDUP_REMOVED lines=10> */
[C---:B------:R-:W-:Y:S01]  /*1400*/  IADD3 R24, PT, PT, R18.reuse, 0x40, RZ ;  /* 0x0000004012187810 */ /* 0x040fe20007ffe0ff */
[--C-:B-1----:R-:W-:Y:S02]  /*1410*/  IMAD R27, R18, UR6, R3.reuse ;  /* 0x00000006121b7c24 */ /* 0x102fe4000f8e0203 */
[--C-:B------:R-:W-:Y:S01]  /*1420*/  IMAD R19, R20, UR6, R3.reuse ;  /* 0x0000000614137c24 */ /* 0x100fe2000f8e0203 */
[----:B------:R-:W-:Y:S01]  /*1430*/  IADD3 R20, PT, PT, R18, 0x60, RZ ;  /* 0x0000006012147810 */ /* 0x000fe20007ffe0ff */
[----:B------:R-:W-:Y:S02]  /*1440*/  IMAD R21, R24, UR6, R3 ;  /* 0x0000000618157c24 */ /* 0x000fe4000f8e0203 */
[----:B0-----:R-:W-:-:S04]  /*1450*/  IMAD.WIDE R26, R27, 0x4, R22 ;  /* 0x000000041b1a7825 */ /* 0x001fc800078e0216 */
[----:B------:R-:W-:Y:S02]  /*1460*/  IMAD.WIDE R18, R19, 0x4, R22 ;  /* 0x0000000413127825 */ /* 0x000fe400078e0216 */
[----:B------:R-:W2:Y:S02]  /*1470*/  LDG.E.CONSTANT R26, desc[UR4][R26.64] ;  /* 0x000000041a1a7981 */ /* 0x000ea4000c1e9900 */
[----:B------:R-:W-:Y:S02]  /*1480*/  IMAD R13, R20, UR6, R3 ;  /* 0x00000006140d7c24 */ /* 0x000fe4000f8e0203 */
[--C-:B------:R-:W-:Y:S01]  /*1490*/  IMAD.WIDE R20, R21, 0x4, R22.reuse ;  /* 0x0000000415147825 */ /* 0x100fe200078e0216 */
[----:B------:R-:W3:Y:S03]  /*14a0*/  LDG.E.CONSTANT R18, desc[UR4][R18.64] ;  /* 0x0000000412127981 */ /* 0x000ee6000c1e9900 */
[----:B------:R-:W-:-:S02]  /*14b0*/  IMAD.WIDE R22, R13, 0x4, R22 ;  /* 0x000000040d167825 */ /* 0x000fc400078e0216 */
[----:B------:R-:W4:Y:S04]  /*14c0*/  LDG.E.CONSTANT R20, desc[UR4][R20.64] ;  /* 0x0000000414147981 */ /* 0x000f28000c1e9900 */
[----:B------:R-:W5:Y:S01]  /*14d0*/  LDG.E.CONSTANT R22, desc[UR4][R22.64] ;  /* 0x0000000416167981 */ /* 0x000f62000c1e9900 */
[----:B------:R-:W-:Y:S01]  /*14e0*/  IADD3 R15, PT, PT, R15, 0x80, RZ ;  /* 0x000000800f0f7810 */ /* 0x000fe20007ffe0ff */
[----:B--2---:R-:W-:-:S04]  /*14f0*/  FADD R25, R25, R26 ;  /* 0x0000001a19197221 */ /* 0x004fc80000000000 */
[----:B---3--:R-:W-:-:S04]  /*1500*/  FADD R25, R25, R18 ;  /* 0x0000001219197221 */ /* 0x008fc80000000000 */
[----:B----4-:R-:W-:-:S04]  /*1510*/  FADD R25, R25, R20 ;  /* 0x0000001419197221 */ /* 0x010fc80000000000 */
[----:B-----5:R-:W-:-:S07]  /*1520*/  FADD R25, R25, R22 ;  /* 0x0000001619197221 */ /* 0x020fce0000000000 */
.L_x_21:
[----:B------:R-:W-:Y:S05]  /*1530*/  BSYNC.RECONVERGENT B2 ;  /* 0x0000000000027941 */ /* 0x000fea0003800200 */
.L_x_20:
[----:B------:R-:W-:Y:S05]  /*1540*/  @!P1 BRA `(.L_x_14) ;  /* 0x0000000000509947 */ /* 0x000fea0003800000 */
[----:B------:R-:W0:Y:S01]  /*1550*/  LDC R13, c[0x0][0x398] ;  /* 0x0000e600ff0d7b82 */ /* 0x000e220000000800 */
[----:B------:R-:W-:-:S07]  /*1560*/  IADD3 R22, PT, PT, R14, R15, RZ ;  /* 0x0000000f0e167210 */ /* 0x000fce0007ffe0ff */
[----:B------:R-:W1:Y:S01]  /*1570*/  LDC.64 R18, c[0x0][0x380] ;  /* 0x0000e000ff127b82 */ /* 0x000e620000000a00 */
[----:B0-----:R-:W-:-:S04]  /*1580*/  IMAD R21, R22, R13, R3 ;  /* 0x0000000d16157224 */ /* 0x001fc800078e0203 */
[----:B-1----:R-:W-:-:S06]  /*1590*/  IMAD.WIDE R20, R21, 0x4, R18 ;  /* 0x0000000415147825 */ /* 0x002fcc00078e0212 */
[----:B------:R-:W2:Y:S01]  /*15a0*/  LDG.E.CONSTANT R20, desc[UR4][R20.64] ;  /* 0x0000000414147981 */ /* 0x000ea2000c1e9900 */
[----:B------:R-:W-:Y:S01]  /*15b0*/  ISETP.NE.AND P0, PT, R11, 0x1, PT ;  /* 0x000000010b00780c */ /* 0x000fe20003f05270 */
[----:B--2---:R-:W-:-:S12]  /*15c0*/  FADD R25, R25, R20 ;  /* 0x0000001419197221 */ /* 0x004fd80000000000 */
[----:B------:R-:W-:Y:S05]  /*15d0*/  @!P0 BRA `(.L_x_14) ;  /* 0x00000000002c8947 */ /* 0x000fea0003800000 */
[----:B------:R-:W-:Y:S02]  /*15e0*/  ISETP.NE.AND P0, PT, R11, 0x2, PT ;  /* 0x000000020b00780c */ /* 0x000fe40003f05270 */
[----:B------:R-:W-:-:S05]  /*15f0*/  IADD3 R20, PT, PT, R22, 0x20, RZ ;  /* 0x0000002016147810 */ /* 0x000fca0007ffe0ff */
[----:B------:R-:W-:-:S04]  /*1600*/  IMAD R21, R20, R13, R3 ;  /* 0x0000000d14157224 */ /* 0x000fc800078e0203 */
[----:B------:R-:W-:Y:S02]  /*1610*/  IMAD.WIDE R20, R21, 0x4, R18 ;  /* 0x0000000415147825 */ /* 0x000fe400078e0212 */
[----:B------:R-:W-:-:S04]  /*1620*/  @P0 IADD3 R22, PT, PT, R22, 0x40, RZ ;  /* 0x0000004016160810 */ /* 0x000fc80007ffe0ff */
[----:B------:R-:W2:Y:S01]  /*1630*/  LDG.E.CONSTANT R20, desc[UR4][R20.64] ;  /* 0x0000000414147981 */ /* 0x000ea2000c1e9900 */
[----:B------:R-:W-:-:S04]  /*1640*/  @P0 IMAD R13, R22, R13, R3 ;  /* 0x0000000d160d0224 */ /* 0x000fc800078e0203 */
[----:B------:R-:W-:-:S06]  /*1650*/  @P0 IMAD.WIDE R18, R13, 0x4, R18 ;  /* 0x000000040d120825 */ /* 0x000fcc00078e0212 */
[----:B------:R-:W3:Y:S01]  /*1660*/  @P0 LDG.E.CONSTANT R18, desc[UR4][R18.64] ;  /* 0x0000000412120981 */ /* 0x000ee2000c1e9900 */
[----:B--2---:R-:W-:-:S04]  /*1670*/  FADD R25, R25, R20 ;  /* 0x0000001419197221 */ /* 0x004fc80000000000 */
[----:B---3--:R-:W-:-:S07]  /*1680*/  @P0 FADD R25, R25, R18 ;  /* 0x0000001219190221 */ /* 0x008fce0000000000 */
.L_x_14:
[----:B------:R-:W-:Y:S05]  /*1690*/  BSYNC.RECONVERGENT B0 ;  /* 0x0000000000007941 */ /* 0x000fea0003800200 */
.L_x_13:
[----:B------:R-:W-:Y:S01]  /*16a0*/  UMOV UR6, 0xffffffff ;  /* 0xffffffff00067882 */ /* 0x000fe20000000000 */
[----:B------:R-:W-:Y:S02]  /*16b0*/  ISETP.NE.AND P0, PT, R0, RZ, PT ;  /* 0x000000ff0000720c */ /* 0x000fe40003f05270 */
[----:B------:R-:W-:Y:S11]  /*16c0*/  BRA.DIV UR6, `(.L_x_22) ;  /* 0x0000000606747947 */ /* 0x000ff6000b800000 */
[----:B------:R-:W0:Y:S02]  /*16d0*/  SHFL.DOWN PT, R18, R25, 0x10, 0x1f ;  /* 0x0a001f0019127f89 */ /* 0x000e2400000e0000 */
[----:B0-----:R-:W-:-:S05]  /*16e0*/  FADD R18, R18, R25 ;  /* 0x0000001912127221 */ /* 0x001fca0000000000 */
[----:B------:R-:W0:Y:S02]  /*16f0*/  SHFL.DOWN PT, R13, R18, 0x8, 0x1f ;  /* 0x09001f00120d7f89 */ /* 0x000e2400000e0000 */
[----:B0-----:R-:W-:-:S05]  /*1700*/  FADD R13, R18, R13 ;  /* 0x0000000d120d7221 */ /* 0x001fca0000000000 */
[----:B------:R-:W0:Y:S02]  /*1710*/  SHFL.DOWN PT, R20, R13, 0x4, 0x1f ;  /* 0x08801f000d147f89 */ /* 0x000e2400000e0000 */
[----:B0-----:R-:W-:-:S05]  /*1720*/  FADD R20, R13, R20 ;  /* 0x000000140d147221 */ /* 0x001fca0000000000 */
[----:B------:R-:W0:Y:S02]  /*1730*/  SHFL.DOWN PT, R15, R20, 0x2, 0x1f ;  /* 0x08401f00140f7f89 */ /* 0x000e2400000e0000 */
[----:B0-----:R-:W-:-:S05]  /*1740*/  FADD R15, R20, R15 ;  /* 0x0000000f140f7221 */ /* 0x001fca0000000000 */
[----:B------:R0:W1:Y:S02]  /*1750*/  SHFL.DOWN PT, R22, R15, 0x1, 0x1f ;  /* 0x08201f000f167f89 */ /* 0x00006400000e0000 */
.L_x_33:
[----:B01----:R-:W-:Y:S01]  /*1760*/  FADD R15, R15, R22 ;  /* 0x000000160f0f7221 */ /* 0x003fe20000000000 */
[----:B------:R-:W-:Y:S06]  /*1770*/  @P0 BRA `(.L_x_12) ;  /* 0x0000000400300947 */ /* 0x000fec0003800000 */
[----:B------:R-:W0:Y:S01]  /*1780*/  LDC.64 R22, c[0x0][0x398] ;  /* 0x0000e600ff167b82 */ /* 0x000e220000000a00 */
[----:B------:R-:W-:-:S07]  /*1790*/  IADD3 R13, PT, PT, R16, -0x1, RZ ;  /* 0xffffffff100d7810 */ /* 0x000fce0007ffe0ff */
[----:B------:R-:W1:Y:S01]  /*17a0*/  LDC.64 R20, c[0x0][0x3a0] ;  /* 0x0000e800ff147b82 */ /* 0x000e620000000a00 */
[----:B0-----:R-:W-:Y:S02]  /*17b0*/  IMAD R17, R13, R22, R3 ;  /* 0x000000160d117224 */ /* 0x001fe400078e0203 */
[----:B------:R-:W-:Y:S01]  /*17c0*/  FMUL R13, R15, R2 ;  /* 0x000000020f0d7220 */ /* 0x000fe20000400000 */
[----:B------:R-:W-:Y:S01]  /*17d0*/  ISETP.GE.AND P0, PT, R16, R23, PT ;  /* 0x000000171000720c */ /* 0x000fe20003f06270 */
[----:B-1----:R-:W-:-:S05]  /*17e0*/  IMAD.WIDE R24, R17, 0x4, R20 ;  /* 0x0000000411187825 */ /* 0x002fca00078e0214 */
[----:B------:R3:W-:Y:S07]  /*17f0*/  STG.E desc[UR4][R24.64], R13 ;  /* 0x0000000d18007986 */ /* 0x0007ee000c101904 */
[----:B------:R-:W-:Y:S05]  /*1800*/  @P0 BRA `(.L_x_12) ;  /* 0x00000004000c0947 */ /* 0x000fea0003800000 */
[----:B------:R-:W-:Y:S01]  /*1810*/  IADD3 R15, PT, PT, -R16, R23, RZ ;  /* 0x00000017100f7210 */ /* 0x000fe20007ffe1ff */
[----:B------:R-:W-:Y:S01]  /*1820*/  BSSY.RECONVERGENT B0, `(.L_x_23) ;  /* 0x000001f000007945 */ /* 0x000fe20003800200 */
[----:B------:R-:W-:Y:S02]  /*1830*/  MOV R30, R16 ;  /* 0x00000010001e7202 */ /* 0x000fe40000000f00 */
[----:B------:R-:W-:-:S13]  /*1840*/  LOP3.LUT P0, R27, R15, 0x3, RZ, 0xc0, !PT ;  /* 0x000000030f1b7812 */ /* 0x000fda000780c0ff */
[----:B------:R-:W-:Y:S05]  /*1850*/  @!P0 BRA `(.L_x_24) ;  /* 0x00000000006c8947 */ /* 0x000fea0003800000 */
[----:B------:R-:W0:Y:S01]  /*1860*/  LDC.64 R18, c[0x0][0x380] ;  /* 0x0000e000ff127b82 */ /* 0x000e220000000a00 */
[----:B------:R-:W-:-:S07]  /*1870*/  IADD3 R15, PT, PT, R17, R22, RZ ;  /* 0x00000016110f7210 */ /* 0x000fce0007ffe0ff */
[----:B------:R-:W1:Y:S01]  /*1880*/  LDC R32, c[0x0][0x394] ;  /* 0x0000e500ff207b82 */ /* 0x000e620000000800 */
[----:B0-----:R-:W-:-:S05]  /*1890*/  IMAD.WIDE R18, R15, 0x4, R18 ;  /* 0x000000040f127825 */ /* 0x001fca00078e0212 */
[----:B------:R-:W2:Y:S01]  /*18a0*/  LDG.E.CONSTANT R26, desc[UR4][R18.64] ;  /* 0x00000004121a7981 */ /* 0x000ea2000c1e9900 */
[----:B---3--:R-:W-:Y:S01]  /*18b0*/  IMAD.WIDE.U32 R24, R22, 0x4, R24 ;  /* 0x0000000416187825 */ /* 0x008fe200078e0018 */
[----:B------:R-:W-:Y:S02]  /*18c0*/  ISETP.NE.AND P0, PT, R27, 0x1, PT ;  /* 0x000000011b00780c */ /* 0x000fe40003f05270 */
[----:B------:R-:W-:Y:S01]  /*18d0*/  IADD3 R30, PT, PT, R16, 0x1, RZ ;  /* 0x00000001101e7810 */ /* 0x000fe20007ffe0ff */
[----:B--2---:R-:W-:-:S04]  /*18e0*/  FADD R26, -R13, R26 ;  /* 0x0000001a0d1a7221 */ /* 0x004fc80000000100 */
[----:B-1----:R-:W-:-:S05]  /*18f0*/  FFMA R13, R26, R32, R13 ;  /* 0x000000201a0d7223 */ /* 0x002fca000000000d */
[----:B------:R0:W-:Y:S01]  /*1900*/  STG.E desc[UR4][R24.64], R13 ;  /* 0x0000000d18007986 */ /* 0x0001e2000c101904 */
[----:B------:R-:W-:Y:S05]  /*1910*/  @!P0 BRA `(.L_x_24) ;  /* 0x00000000003c8947 */ /* 0x000fea0003800000 */
[----:B------:R-:W-:Y:S01]  /*1920*/  ISETP.NE.AND P0, PT, R27, 0x2, PT ;  /* 0x000000021b00780c */ /* 0x000fe20003f05270 */
[----:B------:R-:W-:-:S05]  /*1930*/  IMAD.WIDE.U32 R18, R22, 0x4, R18 ;  /* 0x0000000416127825 */ /* 0x000fca00078e0012 */
[----:B------:R-:W2:Y:S07]  /*1940*/  LDG.E.CONSTANT R26, desc[UR4][R18.64] ;  /* 0x00000004121a7981 */ /* 0x000eae000c1e9900 */
[----:B------:R-:W-:-:S06]  /*1950*/  @P0 IMAD.WIDE.U32 R28, R22, 0x4, R18 ;  /* 0x00000004161c0825 */ /* 0x000fcc00078e0012 */
[----:B------:R-:W3:Y:S01]  /*1960*/  @P0 LDG.E.CONSTANT R28, desc[UR4][R28.64] ;  /* 0x000000041c1c0981 */ /* 0x000ee2000c1e9900 */
[----:B0-----:R-:W-:-:S04]  /*1970*/  IMAD.WIDE.U32 R24, R22, 0x4, R24 ;  /* 0x0000000416187825 */ /* 0x001fc800078e0018 */
[----:B--2---:R-:W-:-:S04]  /*1980*/  FADD R26, -R13, R26 ;  /* 0x0000001a0d1a7221 */ /* 0x004fc80000000100 */
[----:B------:R-:W-:Y:S01]  /*1990*/  FFMA R13, R26, R32, R13 ;  /* 0x000000201a0d7223 */ /* 0x000fe2000000000d */
[----:B------:R-:W-:-:S04]  /*19a0*/  @P0 IMAD.WIDE.U32 R26, R22, 0x4, R24 ;  /* 0x00000004161a0825 */ /* 0x000fc800078e0018 */
[----:B------:R0:W-:Y:S01]  /*19b0*/  STG.E desc[UR4][R24.64], R13 ;  /* 0x0000000d18007986 */ /* 0x0001e2000c101904 */
[----:B---3--:R-:W-:-:S04]  /*19c0*/  @P0 FADD R30, -R13, R28 ;  /* 0x0000001c0d1e0221 */ /* 0x008fc80000000100 */
[----:B0-----:R-:W-:Y:S01]  /*19d0*/  @P0 FFMA R13, R30, R32, R13 ;  /* 0x000000201e0d0223 */ /* 0x001fe2000000000d */
[C---:B------:R-:W-:Y:S01]  /*19e0*/  IADD3 R30, PT, PT, R16.reuse, 0x2, RZ ;  /* 0x00000002101e7810 */ /* 0x040fe20007ffe0ff */
[----:B------:R-:W-:-:S03]  /*19f0*/  @P0 VIADD R30, R16, 0x3 ;  /* 0x00000003101e0836 */ /* 0x000fc60000000000 */
[----:B------:R1:W-:Y:S04]  /*1a00*/  @P0 STG.E desc[UR4][R26.64], R13 ;  /* 0x0000000d1a000986 */ /* 0x0003e8000c101904 */
.L_x_24:
[----:B------:R-:W-:Y:S05]  /*1a10*/  BSYNC.RECONVERGENT B0 ;  /* 0x0000000000007941 */ /* 0x000fea0003800200 */
.L_x_23:
[----:B------:R-:W2:Y:S02]  /*1a20*/  LDCU UR6, c[0x0][0x390] ;  /* 0x00007200ff0677ac */ /* 0x000ea40008000800 */
[----:B--2---:R-:W-:-:S04]  /*1a30*/  IADD3 R14, PT, PT, R14, UR6, -R23 ;  /* 0x000000060e0e7c10 */ /* 0x004fc8000fffe817 */
[----:B------:R-:W-:-:S13]  /*1a40*/  ISETP.GT.U32.AND P0, PT, R14, -0x4, PT ;  /* 0xfffffffc0e00780c */ /* 0x000fda0003f04070 */
[----:B------:R-:W-:Y:S05]  /*1a50*/  @P0 BRA `(.L_x_12) ;  /* 0x0000000000780947 */ /* 0x000fea0003800000 */
.L_x_25:
[----:B----4-:R-:W2:Y:S01]  /*1a60*/  LDC.64 R14, c[0x0][0x380] ;  /* 0x0000e000ff0e7b82 */ /* 0x010ea20000000a00 */
[----:B-1----:R-:W-:Y:S01]  /*1a70*/  IMAD R27, R30, R22, R3 ;  /* 0x000000161e1b7224 */ /* 0x002fe200078e0203 */
[----:B------:R-:W1:Y:S03]  /*1a80*/  LDCU UR6, c[0x0][0x394] ;  /* 0x00007280ff0677ac */ /* 0x000e660008000800 */
[----:B--2---:R-:W-:-:S05]  /*1a90*/  IMAD.WIDE R14, R27, 0x4, R14 ;  /* 0x000000041b0e7825 */ /* 0x004fca00078e020e */
[----:B------:R2:W4:Y:S01]  /*1aa0*/  LDG.E.CONSTANT R26, desc[UR4][R14.64] ;  /* 0x000000040e1a7981 */ /* 0x000522000c1e9900 */
[----:B------:R-:W-:-:S05]  /*1ab0*/  IMAD.WIDE.U32 R16, R22, 0x4, R14 ;  /* 0x0000000416107825 */ /* 0x000fca00078e000e */
[----:B------:R5:W4:Y:S01]  /*1ac0*/  LDG.E.CONSTANT R28, desc[UR4][R16.64] ;  /* 0x00000004101c7981 */ /* 0x000b22000c1e9900 */
[----:B------:R-:W-:-:S05]  /*1ad0*/  IMAD.WIDE.U32 R18, R22, 0x4, R16 ;  /* 0x0000000416127825 */ /* 0x000fca00078e0010 */
[----:B------:R1:W4:Y:S01]  /*1ae0*/  LDG.E.CONSTANT R32, desc[UR4][R18.64] ;  /* 0x0000000412207981 */ /* 0x000322000c1e9900 */
[----:B0--3--:R-:W-:-:S06]  /*1af0*/  IMAD.WIDE.U32 R24, R22, 0x4, R18 ;  /* 0x0000000416187825 */ /* 0x009fcc00078e0012 */
[----:B------:R-:W3:Y:S01]  /*1b00*/  LDG.E.CONSTANT R24, desc[UR4][R24.64] ;  /* 0x0000000418187981 */ /* 0x000ee2000c1e9900 */
[----:B--2---:R-:W-:Y:S01]  /*1b10*/  IMAD.WIDE R14, R27, 0x4, R20 ;  /* 0x000000041b0e7825 */ /* 0x004fe200078e0214 */
[----:B------:R-:W-:-:S04]  /*1b20*/  IADD3 R30, PT, PT, R30, 0x4, RZ ;  /* 0x000000041e1e7810 */ /* 0x000fc80007ffe0ff */
[----:B------:R-:W-:Y:S01]  /*1b30*/  ISETP.GE.AND P0, PT, R30, R23, PT ;  /* 0x000000171e00720c */ /* 0x000fe20003f06270 */
[----:B-----5:R-:W-:-:S04]  /*1b40*/  IMAD.WIDE.U32 R16, R22, 0x4, R14 ;  /* 0x0000000416107825 */ /* 0x020fc800078e000e */
[----:B-1----:R-:W-:-:S04]  /*1b50*/  IMAD.WIDE.U32 R18, R22, 0x4, R16 ;  /* 0x0000000416127825 */ /* 0x002fc800078e0010 */
[----:B----4-:R-:W-:-:S04]  /*1b60*/  FADD R26, R26, -R13 ;  /* 0x8000000d1a1a7221 */ /* 0x010fc80000000000 */
[----:B------:R-:W-:-:S04]  /*1b70*/  FFMA R29, R26, UR6, R13 ;  /* 0x000000061a1d7c23 */ /* 0x000fc8000800000d */
[----:B------:R-:W-:Y:S01]  /*1b80*/  FADD R28, -R29, R28 ;  /* 0x0000001c1d1c7221 */ /* 0x000fe20000000100 */
[----:B------:R4:W-:Y:S03]  /*1b90*/  STG.E desc[UR4][R14.64], R29 ;  /* 0x0000001d0e007986 */ /* 0x0009e6000c101904 */
[----:B------:R-:W-:-:S04]  /*1ba0*/  FFMA R27, R28, UR6, R29 ;  /* 0x000000061c1b7c23 */ /* 0x000fc8000800001d */
[----:B------:R-:W-:Y:S01]  /*1bb0*/  FADD R32, -R27, R32 ;  /* 0x000000201b207221 */ /* 0x000fe20000000100 */
[----:B------:R4:W-:Y:S03]  /*1bc0*/  STG.E desc[UR4][R16.64], R27 ;  /* 0x0000001b10007986 */ /* 0x0009e6000c101904 */
[----:B------:R-:W-:-:S04]  /*1bd0*/  FFMA R31, R32, UR6, R27 ;  /* 0x00000006201f7c23 */ /* 0x000fc8000800001b */
[----:B---3--:R-:W-:Y:S01]  /*1be0*/  FADD R26, -R31, R24 ;  /* 0x000000181f1a7221 */ /* 0x008fe20000000100 */
[----:B------:R-:W-:Y:S01]  /*1bf0*/  IMAD.WIDE.U32 R24, R22, 0x4, R18 ;  /* 0x0000000416187825 */ /* 0x000fe200078e0012 */
[----:B------:R4:W-:Y:S03]  /*1c00*/  STG.E desc[UR4][R18.64], R31 ;  /* 0x0000001f12007986 */ /* 0x0009e6000c101904 */
[----:B------:R-:W-:-:S05]  /*1c10*/  FFMA R13, R26, UR6, R31 ;  /* 0x000000061a0d7c23 */ /* 0x000fca000800001f */
[----:B------:R4:W-:Y:S01]  /*1c20*/  STG.E desc[UR4][R24.64], R13 ;  /* 0x0000000d18007986 */ /* 0x0009e2000c101904 */
[----:B------:R-:W-:Y:S05]  /*1c30*/  @!P0 BRA `(.L_x_25) ;  /* 0xfffffffc00888947 */ /* 0x000fea000383ffff */
.L_x_12:
[----:B------:R-:W-:Y:S05]  /*1c40*/  BSYNC B1 ;  /* 0x0000000000017941 */ /* 0x000fea0003800000 */
.L_x_11:
[----:B------:R-:W5:Y:S01]  /*1c50*/  LDCU UR6, c[0x0][0x398] ;  /* 0x00007300ff0677ac */ /* 0x000f620008000800 */
[----:B------:R-:W-:-:S04]  /*1c60*/  IADD3 R3, PT, PT, R8, R3, RZ ;  /* 0x0000000308037210 */ /* 0x000fc80007ffe0ff */
[----:B-----5:R-:W-:-:S13]  /*1c70*/  ISETP.GE.AND P0, PT, R3, UR6, PT ;  /* 0x0000000603007c0c */ /* 0x020fda000bf06270 */
[----:B------:R-:W-:Y:S05]  /*1c80*/  @!P0 BRA `(.L_x_26) ;  /* 0xffffffe400908947 */ /* 0x000fea000383ffff */
[----:B------:R-:W-:Y:S05]  /*1c90*/  EXIT ;  /* 0x000000000000794d */ /* 0x000fea0003800000 */
.L_x_22:
[----:B------:R-:W-:Y:S01]  /*1ca0*/  HFMA2 R19, -RZ, RZ, 0, 9.5367431640625e-07 ;  /* 0x00000010ff137431 */ /* 0x000fe200000001ff */
[----:B------:R-:W-:Y:S01]  /*1cb0*/  BSSY B0, `(.L_x_27) ;  /* 0x0000007000007945 */ /* 0x000fe20003800000 */
[----:B------:R-:W-:Y:S02]  /*1cc0*/  MOV R18, R25 ;  /* 0x0000001900127202 */ /* 0x000fe40000000f00 */
[----:B------:R-:W-:Y:S02]  /*1cd0*/  MOV R24, 0x1f ;  /* 0x0000001f00187802 */ /* 0x000fe40000000f00 */
[----:B------:R-:W-:-:S07]  /*1ce0*/  MOV R17, 0xffffffff ;  /* 0xffffffff00117802 */ /* 0x000fce0000000f00 */
[----:B------:R-:W-:Y:S05]  /*1cf0*/  WARPSYNC.COLLECTIVE R17, `(.L_x_28) ;  /* 0x0000000011087348 */ /* 0x000fea0003c00000 */
[----:B------:R0:W1:Y:S02]  /*1d00*/  SHFL.DOWN P1, R22, R18, R19, R24 ;  /* 0x0800001312167389 */ /* 0x0000640000020018 */
[----:B01----:R-:W-:Y:S05]  /*1d10*/  ENDCOLLECTIVE ;  /* 0x000000000000791b */ /* 0x003fea0003800000 */
.L_x_28:
[----:B------:R-:W-:Y:S05]  /*1d20*/  BSYNC B0 ;  /* 0x0000000000007941 */ /* 0x000fea0003800000 */
.L_x_27:
[----:B------:R-:W-:Y:S01]  /*1d30*/  MOV R18, R22 ;  /* 0x0000001600127202 */ /* 0x000fe20000000f00 */
[----:B------:R-:W-:Y:S01]  /*1d40*/  HFMA2 R19, -RZ, RZ, 0, 4.76837158203125e-07 ;  /* 0x00000008ff137431 */ /* 0x000fe200000001ff */
[----:B------:R-:W-:Y:S02]  /*1d50*/  MOV R24, 0x1f ;  /* 0x0000001f00187802 */ /* 0x000fe40000000f00 */
[----:B------:R-:W-:Y:S01]  /*1d60*/  MOV R17, 0xffffffff ;  /* 0xffffffff00117802 */ /* 0x000fe20000000f00 */
[----:B------:R-:W-:-:S07]  /*1d70*/  FADD R18, R18, R25 ;  /* 0x0000001912127221 */ /* 0x000fce0000000000 */
[----:B------:R-:W-:Y:S05]  /*1d80*/  WARPSYNC.COLLECTIVE R17, `(.L_x_29) ;  /* 0x0000000011087348 */ /* 0x000fea0003c00000 */
[----:B------:R0:W1:Y:S02]  /*1d90*/  SHFL.DOWN P1, R22, R18, R19, R24 ;  /* 0x0800001312167389 */ /* 0x0000640000020018 */
[----:B01----:R-:W-:Y:S05]  /*1da0*/  ENDCOLLECTIVE ;  /* 0x000000000000791b */ /* 0x003fea0003800000 */
.L_x_29:
[----:B------:R-:W-:Y:S01]  /*1db0*/  HFMA2 R19, -RZ, RZ, 0, 2.384185791015625e-07 ;  /* 0x00000004ff137431 */ /* 0x000fe200000001ff */
[----:B------:R-:W-:-:S05]  /*1dc0*/  MOV R13, R22 ;  /* 0x00000016000d7202 */ /* 0x000fca0000000f00 */
[----:B------:R-:W-:-:S05]  /*1dd0*/  FADD R13, R18, R13 ;  /* 0x0000000d120d7221 */ /* 0x000fca0000000000 */
[----:B------:R-:W-:-:S07]  /*1de0*/  MOV R18, R13 ;  /* 0x0000000d00127202 */ /* 0x000fce0000000f00 */
[----:B------:R-:W-:Y:S05]  /*1df0*/  WARPSYNC.COLLECTIVE R17, `(.L_x_30) ;  /* 0x0000000011087348 */ /* 0x000fea0003c00000 */
[----:B------:R0:W1:Y:S02]  /*1e00*/  SHFL.DOWN P1, R22, R18, R19, R24 ;  /* 0x0800001312167389 */ /* 0x0000640000020018 */
[----:B01----:R-:W-:Y:S05]  /*1e10*/  ENDCOLLECTIVE ;  /* 0x000000000000791b */ /* 0x003fea0003800000 */
.L_x_30:
[----:B------:R-:W-:Y:S01]  /*1e20*/  IMAD.MOV.U32 R19, RZ, RZ, 0x2 ;  /* 0x00000002ff137424 */ /* 0x000fe200078e00ff */
[----:B------:R-:W-:-:S05]  /*1e30*/  MOV R20, R22 ;  /* 0x0000001600147202 */ /* 0x000fca0000000f00 */
[----:B------:R-:W-:-:S05]  /*1e40*/  FADD R20, R13, R20 ;  /* 0x000000140d147221 */ /* 0x000fca0000000000 */
[----:B------:R-:W-:-:S07]  /*1e50*/  MOV R18, R20 ;  /* 0x0000001400127202 */ /* 0x000fce0000000f00 */
[----:B------:R-:W-:Y:S05]  /*1e60*/  WARPSYNC.COLLECTIVE R17, `(.L_x_31) ;  /* 0x0000000011087348 */ /* 0x000fea0003c00000 */
[----:B------:R0:W1:Y:S02]  /*1e70*/  SHFL.DOWN P1, R22, R18, R19, R24 ;  /* 0x0800001312167389 */ /* 0x0000640000020018 */
[----:B01----:R-:W-:Y:S05]  /*1e80*/  ENDCOLLECTIVE ;  /* 0x000000000000791b */ /* 0x003fea0003800000 */
.L_x_31:
[----:B------:R-:W-:Y:S01]  /*1e90*/  HFMA2 R19, -RZ, RZ, 0, 5.9604644775390625e-08 ;  /* 0x00000001ff137431 */ /* 0x000fe200000001ff */
[----:B------:R-:W-:-:S05]  /*1ea0*/  MOV R15, R22 ;  /* 0x00000016000f7202 */ /* 0x000fca0000000f00 */
[----:B------:R-:W-:-:S05]  /*1eb0*/  FADD R15, R20, R15 ;  /* 0x0000000f140f7221 */ /* 0x000fca0000000000 */
[----:B------:R-:W-:-:S07]  /*1ec0*/  MOV R18, R15 ;  /* 0x0000000f00127202 */ /* 0x000fce0000000f00 */
[----:B------:R-:W-:Y:S05]  /*1ed0*/  WARPSYNC.COLLECTIVE R17, `(.L_x_32) ;  /* 0x0000000011087348 */ /* 0x000fea0003c00000 */
[----:B------:R0:W1:Y:S02]  /*1ee0*/  SHFL.DOWN P1, R22, R18, R19, R24 ;  /* 0x0800001312167389 */ /* 0x0000640000020018 */
[----:B01----:R-:W-:Y:S05]  /*1ef0*/  ENDCOLLECTIVE ;  /* 0x000000000000791b */ /* 0x003fea0003800000 */
.L_x_32:
[----:B------:R-:W-:Y:S05]  /*1f00*/  BRA `(.L_x_33) ;  /* 0xfffffff800147947 */ /* 0x000fea000383ffff */
        .weak           $__internal_0_$__cuda_sm20_rcp_rn_f32_slowpath
        .type           $__internal_0_$__cuda_sm20_rcp_rn_f32_slowpath,@function
        .size           $__internal_0_$__cuda_sm20_rcp_rn_f32_slowpath,(.L_x_65 - $__internal_0_$__cuda_sm20_rcp_rn_f32_slowpath)
$__internal_0_$__cuda_sm20_rcp_rn_f32_slowpath:
[----:B------:R-:W-:-:S04]  /*1f10*/  SHF.L.U32 R4, R2, 0x1, RZ ;  /* 0x0000000102047819 */ /* 0x000fc800000006ff */
[----:B------:R-:W-:-:S04]  /*1f20*/  SHF.R.U32.HI R4, RZ, 0x18, R4 ;  /* 0x00000018ff047819 */ /* 0x000fc80000011604 */
[----:B------:R-:W-:-:S13]  /*1f30*/  ISETP.NE.U32.AND P0, PT, R4, RZ, PT ;  /* 0x000000ff0400720c */ /* 0x000fda0003f05070 */
[----:B------:R-:W-:Y:S05]  /*1f40*/  @P0 BRA `(.L_x_34) ;  /* 0x00000000002c0947 */ /* 0x000fea0003800000 */
[----:B------:R-:W-:-:S04]  /*1f50*/  SHF.L.U32 R4, R2, 0x1, RZ ;  /* 0x0000000102047819 */ /* 0x000fc800000006ff */
[----:B------:R-:W-:-:S13]  /*1f60*/  ISETP.NE.AND P0, PT, R4, RZ, PT ;  /* 0x000000ff0400720c */ /* 0x000fda0003f05270 */
[----:B------:R2:W3:Y:S01]  /*1f70*/  @!P0 MUFU.RCP R4, R2 ;  /* 0x0000000200048308 */ /* 0x0004e20000001000 */
[----:B------:R-:W-:Y:S05]  /*1f80*/  @!P0 BRA `(.L_x_35) ;  /* 0x0000000000a48947 */ /* 0x000fea0003800000 */
[----:B------:R-:W-:-:S04]  /*1f90*/  FFMA R5, R2, 1.84467440737095516160e+19, RZ ;  /* 0x5f80000002057823 */ /* 0x000fc800000000ff */
[----:B--2---:R-:W3:Y:S02]  /*1fa0*/  MUFU.RCP R2, R5 ;  /* 0x0000000500027308 */ /* 0x004ee40000001000 */
[----:B---3--:R-:W-:-:S04]  /*1fb0*/  FFMA R4, R5, R2, -1 ;  /* 0xbf80000005047423 */ /* 0x008fc80000000002 */
[----:B------:R-:W-:-:S04]  /*1fc0*/  FADD.FTZ R7, -R4, -RZ ;  /* 0x800000ff04077221 */ /* 0x000fc80000010100 */
[----:B------:R-:W-:-:S04]  /*1fd0*/  FFMA R2, R2, R7, R2 ;  /* 0x0000000702027223 */ /* 0x000fc80000000002 */
[----:B------:R-:W-:Y:S01]  /*1fe0*/  FFMA R4, R2, 1.84467440737095516160e+19, RZ ;  /* 0x5f80000002047823 */ /* 0x000fe200000000ff */
[----:B------:R-:W-:Y:S06]  /*1ff0*/  BRA `(.L_x_35) ;  /* 0x0000000000887947 */ /* 0x000fec0003800000 */
.L_x_34:
[----:B------:R-:W-:-:S04]  /*2000*/  IADD3 R5, PT, PT, R4, -0xfd, RZ ;  /* 0xffffff0304057810 */ /* 0x000fc80007ffe0ff */
[----:B------:R-:W-:-:S13]  /*2010*/  ISETP.GT.U32.AND P0, PT, R5, 0x1, PT ;  /* 0x000000010500780c */ /* 0x000fda0003f04070 */
[----:B------:R-:W-:Y:S05]  /*2020*/  @P0 BRA `(.L_x_36) ;  /* 0x0000000000780947 */ /* 0x000fea0003800000 */
[----:B------:R-:W-:Y:S02]  /*2030*/  LOP3.LUT R6, R2, 0x7fffff, RZ, 0xc0, !PT ;  /* 0x007fffff02067812 */ /* 0x000fe400078ec0ff */
[----:B------:R-:W-:Y:S02]  /*2040*/  MOV R14, 0x3 ;  /* 0x00000003000e7802 */ /* 0x000fe40000000f00 */
[----:B------:R-:W-:Y:S02]  /*2050*/  LOP3.LUT R6, R6, 0x3f800000, RZ, 0xfc, !PT ;  /* 0x3f80000006067812 */ /* 0x000fe400078efcff */
[----:B------:R-:W-:Y:S02]  /*2060*/  SHF.L.U32 R11, R14, R5, RZ ;  /* 0x000000050e0b7219 */ /* 0x000fe400000006ff */
[----:B------:R-:W0:Y:S02]  /*2070*/  MUFU.RCP R7, R6 ;  /* 0x0000000600077308 */ /* 0x000e240000001000 */
[----:B0-----:R-:W-:-:S04]  /*2080*/  FFMA R9, R6, R7, -1 ;  /* 0xbf80000006097423 */ /* 0x001fc80000000007 */
[----:B------:R-:W-:-:S04]  /*2090*/  FADD.FTZ R10, -R9, -RZ ;  /* 0x800000ff090a7221 */ /* 0x000fc80000010100 */
[CCC-:B------:R-:W-:Y:S01]  /*20a0*/  FFMA.RM R9, R7.reuse, R10.reuse, R7.reuse ;  /* 0x0000000a07097223 */ /* 0x1c0fe20000004007 */
[----:B------:R-:W-:-:S04]  /*20b0*/  FFMA.RP R10, R7, R10, R7 ;  /* 0x0000000a070a7223 */ /* 0x000fc80000008007 */
[C---:B------:R-:W-:Y:S02]  /*20c0*/  LOP3.LUT R7, R9.reuse, 0x7fffff, RZ, 0xc0, !PT ;  /* 0x007fffff09077812 */ /* 0x040fe400078ec0ff */
[----:B------:R-:W-:Y:S02]  /*20d0*/  FSETP.NEU.FTZ.AND P0, PT, R9, R10, PT ;  /* 0x0000000a0900720b */ /* 0x000fe40003f1d000 */
[----:B------:R-:W-:Y:S02]  /*20e0*/  LOP3.LUT R10, R7, 0x800000, RZ, 0xfc, !PT ;  /* 0x00800000070a7812 */ /* 0x000fe400078efcff */
[----:B------:R-:W-:Y:S02]  /*20f0*/  SEL R7, RZ, 0xffffffff, !P0 ;  /* 0xffffffffff077807 */ /* 0x000fe40004000000 */
[----:B------:R-:W-:Y:S02]  /*2100*/  LOP3.LUT R6, R11, R10, RZ, 0xc0, !PT ;  /* 0x0000000a0b067212 */ /* 0x000fe400078ec0ff */
[----:B------:R-:W-:-:S02]  /*2110*/  IADD3 R7, PT, PT, -R7, RZ, RZ ;  /* 0x000000ff07077210 */ /* 0x000fc40007ffe1ff */
[-C--:B------:R-:W-:Y:S02]  /*2120*/  SHF.R.U32.HI R6, RZ, R5.reuse, R6 ;  /* 0x00000005ff067219 */ /* 0x080fe40000011606 */
[----:B------:R-:W-:Y:S02]  /*2130*/  LOP3.LUT P1, RZ, R7, R5, R10, 0xf8, !PT ;  /* 0x0000000507ff7212 */ /* 0x000fe4000782f80a */
[C---:B------:R-:W-:Y:S02]  /*2140*/  LOP3.LUT P0, RZ, R6.reuse, 0x1, RZ, 0xc0, !PT ;  /* 0x0000000106ff7812 */ /* 0x040fe4000780c0ff */
[----:B------:R-:W-:-:S04]  /*2150*/  LOP3.LUT P2, RZ, R6, 0x2, RZ, 0xc0, !PT ;  /* 0x0000000206ff7812 */ /* 0x000fc8000784c0ff */
[----:B------:R-:W-:Y:S02]  /*2160*/  PLOP3.LUT P0, PT, P0, P1, P2, 0xe0, 0x0 ;  /* 0x000000000000781c */ /* 0x000fe40000703c20 */
[----:B------:R-:W-:Y:S02]  /*2170*/  LOP3.LUT P1, RZ, R2, 0x7fffff, RZ, 0xc0, !PT ;  /* 0x007fffff02ff7812 */ /* 0x000fe4000782c0ff */
[----:B------:R-:W-:-:S04]  /*2180*/  SEL R5, RZ, 0x1, !P0 ;  /* 0x00000001ff057807 */ /* 0x000fc80004000000 */
[----:B------:R-:W-:-:S04]  /*2190*/  IADD3 R5, PT, PT, -R5, RZ, RZ ;  /* 0x000000ff05057210 */ /* 0x000fc80007ffe1ff */
[----:B------:R-:W-:Y:S02]  /*21a0*/  ISETP.GE.AND P0, PT, R5, RZ, PT ;  /* 0x000000ff0500720c */ /* 0x000fe40003f06270 */
[----:B------:R-:W-:-:S04]  /*21b0*/  IADD3 R5, PT, PT, R4, -0xfc, RZ ;  /* 0xffffff0404057810 */ /* 0x000fc80007ffe0ff */
[----:B------:R-:W-:-:S07]  /*21c0*/  SHF.R.U32.HI R5, RZ, R5, R10 ;  /* 0x00000005ff057219 */ /* 0x000fce000001160a */
[----:B------:R-:W-:-:S04]  /*21d0*/  @!P0 IADD3 R5, PT, PT, R5, 0x1, RZ ;  /* 0x0000000105058810 */ /* 0x000fc80007ffe0ff */
[----:B------:R-:W-:-:S04]  /*21e0*/  @!P1 SHF.L.U32 R5, R5, 0x1, RZ ;  /* 0x0000000105059819 */ /* 0x000fc800000006ff */
[----:B------:R-:W-:Y:S01]  /*21f0*/  LOP3.LUT R4, R5, 0x80000000, R2, 0xf8, !PT ;  /* 0x8000000005047812 */ /* 0x000fe200078ef802 */
[----:B------:R-:W-:Y:S06]  /*2200*/  BRA `(.L_x_35) ;  /* 0x0000000000047947 */ /* 0x000fec0003800000 */
.L_x_36:
[----:B------:R0:W1:Y:S02]  /*2210*/  MUFU.RCP R4, R2 ;  /* 0x0000000200047308 */ /* 0x0000640000001000 */
.L_x_35:
[----:B------:R-:W-:Y:S01]  /*2220*/  HFMA2 R5, -RZ, RZ, 0, 0 ;  /* 0x00000000ff057431 */ /* 0x000fe200000001ff */
[----:B0123--:R-:W-:Y:S02]  /*2230*/  MOV R2, R4 ;  /* 0x0000000400027202 */ /* 0x00ffe40000000f00 */
[----:B------:R-:W-:-:S04]  /*2240*/  MOV R4, R12 ;  /* 0x0000000c00047202 */ /* 0x000fc80000000f00 */
[----:B------:R-:W-:Y:S05]  /*2250*/  RET.REL.NODEC R4 `(wilders_many_series_one_param_f32) ;  /* 0xffffffdc04687950 */ /* 0x000fea0003c3ffff */
.L_x_37:
[----:B------:R-:W-:-:S00]  /*2260*/  BRA `(.L_x_37) ;  /* 0xfffffffc00fc7947 */ /* 0x000fc0000383ffff */
[----:B------:R-:W-:-:S00]  /*2270*/  NOP ;  /* 0x0000000000007918 */ /* 0x000fc00000000000 */
        /* <DEDUP_REMOVED lines=8> */
.L_x_65:


//--------------------- .text.wilders_batch_f32   --------------------------
	.section	.text.wilders_batch_f32,"ax",@progbits
	.align	128
        .global         wilders_batch_f32
        .type           wilders_batch_f32,@function
        .size           wilders_batch_f32,(.L_x_66 - wilders_batch_f32)
        .other          wilders_batch_f32,@"STO_CUDA_ENTRY STV_DEFAULT"
wilders_batch_f32:
.text.wilders_batch_f32:
[----:B------:R-:W-:Y:S01]  /*0000*/  LDC R1, c[0x0][0x37c] ;  /* 0x0000df00ff017b82 */ /* 0x000fe20000000800 */
[----:B------:R-:W0:Y:S01]  /*0010*/  S2R R2, SR_CTAID.X ;  /* 0x0000000000027919 */ /* 0x000e220000002500 */
[----:B------:R-:W0:Y:S02]  /*0020*/  LDCU UR4, c[0x0][0x3a8] ;  /* 0x00007500ff0477ac */ /* 0x000e240008000800 */
[----:B0-----:R-:W-:-:S13]  /*0030*/  ISETP.GE.AND P0, PT, R2, UR4, PT ;  /* 0x0000000402007c0c */ /* 0x001fda000bf06270 */
[----:B------:R-:W-:Y:S05]  /*0040*/  @P0 EXIT ;  /* 0x000000000000094d */ /* 0x000fea0003800000 */
[----:B------:R-:W0:Y:S01]  /*0050*/  LDC.64 R8, c[0x0][0x388] ;  /* 0x0000e200ff087b82 */ /* 0x000e220000000a00 */
[----:B------:R-:W1:Y:S01]  /*0060*/  LDCU.64 UR6, c[0x0][0x358] ;  /* 0x00006b00ff0677ac */ /* 0x000e620008000a00 */
[----:B------:R-:W2:Y:S06]  /*0070*/  LDCU.64 UR4, c[0x0][0x3a0] ;  /* 0x00007400ff0477ac */ /* 0x000eac0008000a00 */
[----:B------:R-:W3:Y:S08]  /*0080*/  LDC.64 R10, c[0x0][0x398] ;  /* 0x0000e600ff0a7b82 */ /* 0x000ef00000000a00 */
[----:B------:R-:W4:Y:S01]  /*0090*/  LDC.64 R12, c[0x0][0x390] ;  /* 0x0000e400ff0c7b82 */ /* 0x000f220000000a00 */
[----:B0-----:R-:W-:-:S05]  /*00a0*/  IMAD.WIDE.U32 R8, R2, 0x4, R8 ;  /* 0x0000000402087825 */ /* 0x001fca00078e0008 */
[----:B-1----:R-:W5:Y:S01]  /*00b0*/  LDG.E.CONSTANT R0, desc[UR6][R8.64] ;  /* 0x0000000608007981 */ /* 0x002f62000c1e9900 */
[----:B---3--:R-:W-:-:S05]  /*00c0*/  IMAD.WIDE.U32 R10, R2, 0x4, R10 ;  /* 0x00000004020a7825 */ /* 0x008fca00078e000a */
[----:B------:R-:W3:Y:S01]  /*00d0*/  LDG.E.CONSTANT R5, desc[UR6][R10.64] ;  /* 0x000000060a057981 */ /* 0x000ee2000c1e9900 */
[----:B--2---:R-:W-:Y:S02]  /*00e0*/  IMAD.U32 R4, RZ, RZ, UR5 ;  /* 0x00000005ff047e24 */ /* 0x004fe4000f8e00ff */
[----:B------:R-:W-:Y:S01]  /*00f0*/  IMAD.U32 R7, RZ, RZ, UR4 ;  /* 0x00000004ff077e24 */ /* 0x000fe2000f8e00ff */
[----:B-----5:R-:W-:Y:S02]  /*0100*/  ISETP.GE.AND P0, PT, R0, 0x1, PT ;  /* 0x000000010000780c */ /* 0x020fe40003f06270 */
[----:B---3--:R-:W-:-:S04]  /*0110*/  VIMNMX R6, PT, PT, R5, R4, !PT ;  /* 0x0000000405067248 */ /* 0x008fc80007fe0100 */
[----:B------:R-:W-:-:S13]  /*0120*/  ISETP.GE.OR P0, PT, R6, R7, !P0 ;  /* 0x000000070600720c */ /* 0x000fda0004706670 */
[----:B----4-:R-:W-:Y:S05]  /*0130*/  @P0 EXIT ;  /* 0x000000000000094d */ /* 0x010fea0003800000 */
[----:B------:R-:W-:-:S05]  /*0140*/  IMAD.WIDE.U32 R8, R2, 0x4, R12 ;  /* 0x0000000402087825 */ /* 0x000fca00078e000c */
[----:B------:R0:W5:Y:S01]  /*0150*/  LDG.E.CONSTANT R3, desc[UR6][R8.64] ;  /* 0x0000000608037981 */ /* 0x000162000c1e9900 */
[----:B------:R-:W-:Y:S01]  /*0160*/  BSSY.RECONVERGENT B0, `(.L_x_38) ;  /* 0x000000e000007945 */ /* 0x000fe20003800200 */
[----:B------:R-:W1:Y:S02]  /*0170*/  S2R R6, SR_TID.X ;  /* 0x0000000000067919 */ /* 0x000e640000002100 */
[----:B-1----:R-:W-:-:S13]  /*0180*/  ISETP.GE.AND P0, PT, R6, R7, PT ;  /* 0x000000070600720c */ /* 0x002fda0003f06270 */
[----:B0-----:R-:W-:Y:S05]  /*0190*/  @P0 BRA `(.L_x_39) ;  /* 0x0000000000280947 */ /* 0x001fea0003800000 */
[----:B------:R-:W0:Y:S01]  /*01a0*/  LDC R13, c[0x0][0x360] ;  /* 0x0000d800ff0d7b82 */ /* 0x000e220000000800 */
[----:B------:R-:W-:Y:S01]  /*01b0*/  MOV R12, R6 ;  /* 0x00000006000c7202 */ /* 0x000fe20000000f00 */
[----:B------:R-:W-:-:S06]  /*01c0*/  IMAD.MOV.U32 R15, RZ, RZ, 0x7fc00000 ;  /* 0x7fc00000ff0f7424 */ /* 0x000fcc00078e00ff */
[----:B------:R-:W1:Y:S02]  /*01d0*/  LDC.64 R10, c[0x0][0x3b0] ;  /* 0x0000ec00ff0a7b82 */ /* 0x000e640000000a00 */
.L_x_40:
[----:B--2---:R-:W-:Y:S01]  /*01e0*/  IMAD R9, R2, R7, R12 ;  /* 0x0000000702097224 */ /* 0x004fe200078e020c */
[----:B0-----:R-:W-:-:S03]  /*01f0*/  IADD3 R12, PT, PT, R13, R12, RZ ;  /* 0x0000000c0d0c7210 */ /* 0x001fc60007ffe0ff */
[----:B-1----:R-:W-:Y:S01]  /*0200*/  IMAD.WIDE R8, R9, 0x4, R10 ;  /* 0x0000000409087825 */ /* 0x002fe200078e020a */
[----:B------:R-:W-:-:S04]  /*0210*/  ISETP.GE.AND P0, PT, R12, R7, PT ;  /* 0x000000070c00720c */ /* 0x000fc80003f06270 */
[----:B------:R2:W-:Y:S09]  /*0220*/  STG.E desc[UR6][R8.64], R15 ;  /* 0x0000000f08007986 */ /* 0x0005f2000c101906 */
[----:B------:R-:W-:Y:S05]  /*0230*/  @!P0 BRA `(.L_x_40) ;  /* 0xfffffffc00e88947 */ /* 0x000fea000383ffff */
.L_x_39:
[----:B------:R-:W-:Y:S05]  /*0240*/  BSYNC.RECONVERGENT B0 ;  /* 0x0000000000007941 */ /* 0x000fea0003800200 */
.L_x_38:
[----:B------:R-:W-:Y:S01]  /*0250*/  BAR.SYNC.DEFER_BLOCKING 0x0 ;  /* 0x0000000000007b1d */ /* 0x000fe20000010000 */
[----:B------:R-:W-:Y:S01]  /*0260*/  ISETP.GE.U32.AND P0, PT, R6, R0, PT ;  /* 0x000000000600720c */ /* 0x000fe20003f06070 */
[----:B------:R-:W-:-:S04]  /*0270*/  IMAD.MOV.U32 R14, RZ, RZ, RZ ;  /* 0x000000ffff0e7224 */ /* 0x000fc800078e00ff */
[----:B------:R-:W-:Y:S08]  /*0280*/  BSSY.RECONVERGENT B0, `(.L_x_41) ;  /* 0x0000014000007945 */ /* 0x000ff00003800200 */
[----:B------:R-:W-:Y:S05]  /*0290*/  @P0 BRA `(.L_x_42) ;  /* 0x0000000000480947 */ /* 0x000fea0003800000 */
[----:B------:R-:W0:Y:S01]  /*02a0*/  LDC R16, c[0x0][0x360] ;  /* 0x0000d800ff107b82 */ /* 0x000e220000000800 */
[----:B------:R-:W-:Y:S02]  /*02b0*/  HFMA2 R14, -RZ, RZ, 0, 0 ;  /* 0x00000000ff0e7431 */ /* 0x000fe400000001ff */
[----:B--2---:R-:W-:-:S05]  /*02c0*/  IMAD.MOV.U32 R15, RZ, RZ, R6 ;  /* 0x000000ffff0f7224 */ /* 0x004fca00078e0006 */
[----:B------:R-:W1:Y:S08]  /*02d0*/  LDC.64 R10, c[0x0][0x380] ;  /* 0x0000e000ff0a7b82 */ /* 0x000e700000000a00 */
[----:B------:R-:W2:Y:S02]  /*02e0*/  LDC.64 R8, c[0x0][0x3a0] ;  /* 0x0000e800ff087b82 */ /* 0x000ea40000000a00 */
.L_x_45:
[----:B--2---:R-:W-:Y:S01]  /*02f0*/  MOV R4, R9 ;  /* 0x0000000900047202 */ /* 0x004fe20000000f00 */
[----:B------:R-:W-:Y:S01]  /*0300*/  IMAD.MOV.U32 R7, RZ, RZ, R8 ;  /* 0x000000ffff077224 */ /* 0x000fe200078e0008 */
[----:B------:R-:W-:Y:S02]  /*0310*/  BSSY.RECONVERGENT B1, `(.L_x_43) ;  /* 0x0000009000017945 */ /* 0x000fe40003800200 */
[----:B------:R-:W-:Y:S01]  /*0320*/  IADD3 R12, PT, PT, R15, R4, RZ ;  /* 0x000000040f0c7210 */ /* 0x000fe20007ffe0ff */
[----:B0-----:R-:W-:-:S03]  /*0330*/  IMAD.IADD R15, R16, 0x1, R15 ;  /* 0x00000001100f7824 */ /* 0x001fc600078e020f */
[----:B------:R-:W-:Y:S02]  /*0340*/  ISETP.GE.AND P0, PT, R12, R7, PT ;  /* 0x000000070c00720c */ /* 0x000fe40003f06270 */
[----:B------:R-:W-:-:S11]  /*0350*/  ISETP.GE.AND P1, PT, R15, R0, PT ;  /* 0x000000000f00720c */ /* 0x000fd60003f26270 */
[----:B------:R-:W-:Y:S05]  /*0360*/  @P0 BRA `(.L_x_44) ;  /* 0x00000000000c0947 */ /* 0x000fea0003800000 */
[----:B-1----:R-:W-:-:S06]  /*0370*/  IMAD.WIDE R12, R12, 0x4, R10 ;  /* 0x000000040c0c7825 */ /* 0x002fcc00078e020a */
[----:B------:R-:W2:Y:S02]  /*0380*/  LDG.E.CONSTANT R13, desc[UR6][R12.64] ;  /* 0x000000060c0d7981 */ /* 0x000ea4000c1e9900 */
[----:B--2---:R-:W-:-:S07]  /*0390*/  FADD R14, R14, R13 ;  /* 0x0000000d0e0e7221 */ /* 0x004fce0000000000 */
.L_x_44:
[----:B------:R-:W-:Y:S05]  /*03a0*/  BSYNC.RECONVERGENT B1 ;  /* 0x0000000000017941 */ /* 0x000fea0003800200 */
.L_x_43:
[----:B------:R-:W-:Y:S05]  /*03b0*/  @!P1 BRA `(.L_x_45) ;  /* 0xfffffffc00cc9947 */ /* 0x000fea000383ffff */
.L_x_42:
[----:B------:R-:W-:Y:S05]  /*03c0*/  BSYNC.RECONVERGENT B0 ;  /* 0x0000000000007941 */ /* 0x000fea0003800200 */
.L_x_41:
[----:B--2---:R-:W0:Y:S01]  /*03d0*/  SHFL.DOWN PT, R9, R14, 0x10, 0x1f ;  /* 0x0a001f000e097f89 */ /* 0x004e2200000e0000 */
[----:B------:R-:W-:Y:S01]  /*03e0*/  BSSY B0, `(.L_x_46) ;  /* 0x000002a000007945 */ /* 0x000fe20003800000 */
[----:B0-----:R-:W-:-:S05]  /*03f0*/  FADD R8, R9, R14 ;  /* 0x0000000e09087221 */ /* 0x001fca0000000000 */
[----:B------:R-:W1:Y:S02]  /*0400*/  SHFL.DOWN PT, R9, R8, 0x8, 0x1f ;  /* 0x09001f0008097f89 */ /* 0x000e6400000e0000 */
[----:B-1----:R-:W-:Y:S01]  /*0410*/  FADD R10, R8, R9 ;  /* 0x00000009080a7221 */ /* 0x002fe20000000000 */
[----:B------:R-:W-:-:S04]  /*0420*/  MOV R8, RZ ;  /* 0x000000ff00087202 */ /* 0x000fc80000000f00 */
[----:B------:R-:W0:Y:S02]  /*0430*/  SHFL.DOWN PT, R9, R10, 0x4, 0x1f ;  /* 0x08801f000a097f89 */ /* 0x000e2400000e0000 */
[----:B0-----:R-:W-:Y:S01]  /*0440*/  FADD R11, R10, R9 ;  /* 0x000000090a0b7221 */ /* 0x001fe20000000000 */
[----:B------:R-:W-:-:S04]  /*0450*/  LOP3.LUT P0, R9, R6, 0x1f, RZ, 0xc0, !PT ;  /* 0x0000001f06097812 */ /* 0x000fc8000780c0ff */
[----:B------:R-:W0:Y:S09]  /*0460*/  SHFL.DOWN PT, R12, R11, 0x2, 0x1f ;  /* 0x08401f000b0c7f89 */ /* 0x000e3200000e0000 */
[----:B------:R-:W1:Y:S01]  /*0470*/  @!P0 S2R R15, SR_CgaCtaId ;  /* 0x00000000000f8919 */ /* 0x000e620000008800 */
[----:B------:R-:W-:Y:S01]  /*0480*/  @!P0 MOV R14, 0x400 ;  /* 0x00000400000e8802 */ /* 0x000fe20000000f00 */
[----:B0-----:R-:W-:-:S05]  /*0490*/  FADD R12, R11, R12 ;  /* 0x0000000c0b0c7221 */ /* 0x001fca0000000000 */
[----:B------:R-:W0:Y:S01]  /*04a0*/  SHFL.DOWN PT, R13, R12, 0x1, 0x1f ;  /* 0x08201f000c0d7f89 */ /* 0x000e2200000e0000 */
[----:B-1----:R-:W-:-:S04]  /*04b0*/  @!P0 LEA R15, R15, R14, 0x18 ;  /* 0x0000000e0f0f8211 */ /* 0x002fc800078ec0ff */
[----:B------:R-:W-:Y:S01]  /*04c0*/  @!P0 LEA.HI R15, R6, R15, RZ, 0x1d ;  /* 0x0000000f060f8211 */ /* 0x000fe200078fe8ff */
[----:B0-----:R-:W-:-:S05]  /*04d0*/  FADD R14, R12, R13 ;  /* 0x0000000d0c0e7221 */ /* 0x001fca0000000000 */
[----:B------:R0:W-:Y:S01]  /*04e0*/  @!P0 STS [R15], R14 ;  /* 0x0000000e0f008388 */ /* 0x0001e20000000800 */
[----:B------:R-:W-:Y:S01]  /*04f0*/  BAR.SYNC.DEFER_BLOCKING 0x0 ;  /* 0x0000000000007b1d */ /* 0x000fe20000010000 */
[----:B------:R-:W-:-:S13]  /*0500*/  ISETP.GT.U32.AND P0, PT, R6, 0x1f, PT ;  /* 0x0000001f0600780c */ /* 0x000fda0003f04070 */
[----:B0-----:R-:W-:Y:S05]  /*0510*/  @P0 BRA `(.L_x_47) ;  /* 0x0000000000580947 */ /* 0x001fea0003800000 */
[----:B------:R-:W0:Y:S02]  /*0520*/  LDCU UR4, c[0x0][0x360] ;  /* 0x00006c00ff0477ac */ /* 0x000e240008000800 */
[----:B0-----:R-:W-:-:S04]  /*0530*/  UIADD3 UR4, UPT, UPT, UR4, 0x1f, URZ ;  /* 0x0000001f04047890 */ /* 0x001fc8000fffe0ff */
[----:B------:R-:W-:-:S06]  /*0540*/  USHF.R.U32.HI UR4, URZ, 0x5, UR4 ;  /* 0x00000005ff047899 */ /* 0x000fcc0008011604 */
[----:B------:R-:W-:Y:S01]  /*0550*/  ISETP.GE.U32.AND P0, PT, R9, UR4, PT ;  /* 0x0000000409007c0c */ /* 0x000fe2000bf06070 */
[----:B------:R-:W-:-:S12]  /*0560*/  UMOV UR4, 0xffffffff ;  /* 0xffffffff00047882 */ /* 0x000fd80000000000 */
[----:B------:R-:W0:Y:S01]  /*0570*/  @!P0 S2R R11, SR_CgaCtaId ;  /* 0x00000000000b8919 */ /* 0x000e220000008800 */
[----:B------:R-:W-:-:S04]  /*0580*/  @!P0 MOV R8, 0x400 ;  /* 0x0000040000088802 */ /* 0x000fc80000000f00 */
[----:B0-----:R-:W-:Y:S01]  /*0590*/  @!P0 LEA R10, R11, R8, 0x18 ;  /* 0x000000080b0a8211 */ /* 0x001fe200078ec0ff */
[----:B------:R-:W-:-:S03]  /*05a0*/  IMAD.MOV.U32 R8, RZ, RZ, RZ ;  /* 0x000000ffff087224 */ /* 0x000fc600078e00ff */
[----:B------:R-:W-:-:S05]  /*05b0*/  @!P0 LEA R9, R9, R10, 0x2 ;  /* 0x0000000a09098211 */ /* 0x000fca00078e10ff */
[----:B------:R0:W1:Y:S01]  /*05c0*/  @!P0 LDS R8, [R9] ;  /* 0x0000000009088984 */ /* 0x0000620000000800 */
[----:B------:R-:W-:Y:S05]  /*05d0*/  BRA.DIV UR4, `(.L_x_48) ;  /* 0x0000000604787947 */ /* 0x000fea000b800000 */
[----:B01----:R-:W0:Y:S02]  /*05e0*/  SHFL.DOWN PT, R9, R8, 0x10, 0x1f ;  /* 0x0a001f0008097f89 */ /* 0x003e2400000e0000 */
        /* <DEDUP_REMOVED lines=8> */
.L_x_60:
[----:B-1----:R-:W-:-:S07]  /*0670*/  FADD R8, R12, R13 ;  /* 0x0000000d0c087221 */ /* 0x002fce0000000000 */
.L_x_47:
[----:B------:R-:W-:Y:S05]  /*0680*/  BSYNC B0 ;  /* 0x0000000000007941 */ /* 0x000fea0003800000 */
.L_x_46:
[----:B------:R-:W-:-:S05]  /*0690*/  IMAD.IADD R4, R0, 0x1, R4 ;  /* 0x0000000100047824 */ /* 0x000fca00078e0204 */
[----:B------:R-:W-:-:S04]  /*06a0*/  ISETP.GT.AND P0, PT, R4, R7, PT ;  /* 0x000000070400720c */ /* 0x000fc80003f04270 */
[----:B------:R-:W-:-:S13]  /*06b0*/  ISETP.NE.OR P0, PT, R6, RZ, P0 ;  /* 0x000000ff0600720c */ /* 0x000fda0000705670 */
[----:B------:R-:W-:Y:S05]  /*06c0*/  @P0 EXIT ;  /* 0x000000000000094d */ /* 0x000fea0003800000 */
[----:B------:R-:W-:-:S04]  /*06d0*/  I2FP.F32.U32 R0, R0 ;  /* 0x0000000000007245 */ /* 0x000fc80000201000 */
[----:B------:R-:W-:-:S04]  /*06e0*/  IADD3 R4, PT, PT, R0, 0x1800000, RZ ;  /* 0x0180000000047810 */ /* 0x000fc80007ffe0ff */
[----:B------:R-:W-:-:S04]  /*06f0*/  LOP3.LUT R4, R4, 0x7f800000, RZ, 0xc0, !PT ;  /* 0x7f80000004047812 */ /* 0x000fc800078ec0ff */
[----:B------:R-:W-:-:S13]  /*0700*/  ISETP.GT.U32.AND P0, PT, R4, 0x1ffffff, PT ;  /* 0x01ffffff0400780c */ /* 0x000fda0003f04070 */
[----:B------:R-:W-:Y:S05]  /*0710*/  @P0 BRA `(.L_x_49) ;  /* 0x00000000000c0947 */ /* 0x000fea0003800000 */
[----:B------:R-:W-:-:S07]  /*0720*/  MOV R4, 0x740 ;  /* 0x0000074000047802 */ /* 0x000fce0000000f00 */
[----:B0----5:R-:W-:Y:S05]  /*0730*/  CALL.REL.NOINC `($__internal_1_$__cuda_sm20_rcp_rn_f32_slowpath) ;  /* 0x0000000400ac7944 */ /* 0x021fea0003c00000 */
[----:B------:R-:W-:Y:S05]  /*0740*/  BRA `(.L_x_50) ;  /* 0x0000000000107947 */ /* 0x000fea0003800000 */
.L_x_49:
[----:B------:R-:W1:Y:S02]  /*0750*/  MUFU.RCP R9, R0 ;  /* 0x0000000000097308 */ /* 0x000e640000001000 */
[----:B-1----:R-:W-:-:S04]  /*0760*/  FFMA R4, R0, R9, -1 ;  /* 0xbf80000000047423 */ /* 0x002fc80000000009 */
[----:B------:R-:W-:-:S04]  /*0770*/  FADD.FTZ R4, -R4, -RZ ;  /* 0x800000ff04047221 */ /* 0x000fc80000010100 */
[----:B------:R-:W-:-:S07]  /*0780*/  FFMA R9, R9, R4, R9 ;  /* 0x0000000409097223 */ /* 0x000fce0000000009 */
.L_x_50:
[----:B------:R-:W1:Y:S01]  /*0790*/  LDC R0, c[0x0][0x3a0] ;  /* 0x0000e800ff007b82 */ /* 0x000e620000000800 */
[----:B------:R-:W-:Y:S02]  /*07a0*/  VIADD R11, R5, 0x1 ;  /* 0x00000001050b7836 */ /* 0x000fe40000000000 */
[----:B------:R-:W-:-:S05]  /*07b0*/  FMUL R4, R9, R8 ;  /* 0x0000000809047220 */ /* 0x000fca0000400000 */
[----:B------:R-:W2:Y:S01]  /*07c0*/  LDC.64 R6, c[0x0][0x3b0] ;  /* 0x0000ec00ff067b82 */ /* 0x000ea20000000a00 */
[-C--:B-1----:R-:W-:Y:S01]  /*07d0*/  ISETP.GE.AND P0, PT, R11, R0.reuse, PT ;  /* 0x000000000b00720c */ /* 0x082fe20003f06270 */
[----:B------:R-:W-:-:S04]  /*07e0*/  IMAD R13, R2, R0, R5 ;  /* 0x00000000020d7224 */ /* 0x000fc800078e0205 */
[----:B--2---:R-:W-:-:S05]  /*07f0*/  IMAD.WIDE R8, R13, 0x4, R6 ;  /* 0x000000040d087825 */ /* 0x004fca00078e0206 */
[----:B------:R1:W-:Y:S03]  /*0800*/  STG.E desc[UR6][R8.64], R4 ;  /* 0x0000000408007986 */ /* 0x0003e6000c101906 */
[----:B------:R-:W-:Y:S05]  /*0810*/  @P0 EXIT ;  /* 0x000000000000094d */ /* 0x000fea0003800000 */
[----:B-1----:R-:W-:-:S04]  /*0820*/  LOP3.LUT R9, RZ, R5, RZ, 0x33, !PT ;  /* 0x00000005ff097212 */ /* 0x002fc800078e33ff */
[----:B------:R-:W-:-:S04]  /*0830*/  IADD3 R9, PT, PT, R9, R0, RZ ;  /* 0x0000000009097210 */ /* 0x000fc80007ffe0ff */
[----:B------:R-:W-:-:S13]  /*0840*/  LOP3.LUT P0, R10, R9, 0x3, RZ, 0xc0, !PT ;  /* 0x00000003090a7812 */ /* 0x000fda000780c0ff */
[----:B------:R-:W-:Y:S05]  /*0850*/  @!P0 BRA `(.L_x_51) ;  /* 0x00000000004c8947 */ /* 0x000fea0003800000 */
[----:B------:R-:W1:Y:S01]  /*0860*/  LDC.64 R8, c[0x0][0x380] ;  /* 0x0000e000ff087b82 */ /* 0x000e620000000a00 */
[----:B------:R-:W-:Y:S01]  /*0870*/  BSSY.RECONVERGENT B0, `(.L_x_52) ;  /* 0x0000010000007945 */ /* 0x000fe20003800200 */
[----:B------:R-:W-:Y:S01]  /*0880*/  VIADD R17, R13, 0x1 ;  /* 0x000000010d117836 */ /* 0x000fe20000000000 */
[----:B------:R-:W-:Y:S01]  /*0890*/  IADD3 R10, PT, PT, -R10, RZ, RZ ;  /* 0x000000ff0a0a7210 */ /* 0x000fe20007ffe1ff */
[----:B------:R-:W-:-:S07]  /*08a0*/  IMAD.MOV.U32 R16, RZ, RZ, R5 ;  /* 0x000000ffff107224 */ /* 0x000fce00078e0005 */
.L_x_53:
[----:B-1----:R-:W-:-:S06]  /*08b0*/  IMAD.WIDE R14, R11, 0x4, R8 ;  /* 0x000000040b0e7825 */ /* 0x002fcc00078e0208 */
[----:B--2---:R-:W2:Y:S01]  /*08c0*/  LDG.E.CONSTANT R15, desc[UR6][R14.64] ;  /* 0x000000060e0f7981 */ /* 0x004ea2000c1e9900 */
[----:B0-----:R-:W-:Y:S01]  /*08d0*/  IMAD.WIDE R12, R17, 0x4, R6 ;  /* 0x00000004110c7825 */ /* 0x001fe200078e0206 */
[----:B------:R-:W-:Y:S02]  /*08e0*/  IADD3 R10, PT, PT, R10, 0x1, RZ ;  /* 0x000000010a0a7810 */ /* 0x000fe40007ffe0ff */
[----:B------:R-:W-:Y:S01]  /*08f0*/  IADD3 R11, PT, PT, R11, 0x1, RZ ;  /* 0x000000010b0b7810 */ /* 0x000fe20007ffe0ff */
[----:B------:R-:W-:Y:S01]  /*0900*/  VIADD R16, R16, 0x1 ;  /* 0x0000000110107836 */ /* 0x000fe20000000000 */
[----:B------:R-:W-:Y:S01]  /*0910*/  ISETP.NE.AND P0, PT, R10, RZ, PT ;  /* 0x000000ff0a00720c */ /* 0x000fe20003f05270 */
[----:B------:R-:W-:Y:S02]  /*0920*/  VIADD R17, R17, 0x1 ;  /* 0x0000000111117836 */ /* 0x000fe40000000000 */
[----:B--2---:R-:W-:-:S04]  /*0930*/  FADD R18, R15, -R4 ;  /* 0x800000040f127221 */ /* 0x004fc80000000000 */
[----:B-----5:R-:W-:-:S05]  /*0940*/  FFMA R4, R3, R18, R4 ;  /* 0x0000001203047223 */ /* 0x020fca0000000004 */
[----:B------:R2:W-:Y:S01]  /*0950*/  STG.E desc[UR6][R12.64], R4 ;  /* 0x000000040c007986 */ /* 0x0005e2000c101906 */
[----:B------:R-:W-:Y:S05]  /*0960*/  @P0 BRA `(.L_x_53) ;  /* 0xfffffffc00d00947 */ /* 0x000fea000383ffff */
[----:B------:R-:W-:Y:S05]  /*0970*/  BSYNC.RECONVERGENT B0 ;  /* 0x0000000000007941 */ /* 0x000fea0003800200 */
.L_x_52:
[----:B------:R-:W-:-:S07]  /*0980*/  IADD3 R11, PT, PT, R16, 0x1, RZ ;  /* 0x00000001100b7810 */ /* 0x000fce0007ffe0ff */
.L_x_51:
[----:B------:R-:W-:-:S04]  /*0990*/  IADD3 R5, PT, PT, -R5, -0x2, R0 ;  /* 0xfffffffe05057810 */ /* 0x000fc80007ffe100 */
[----:B------:R-:W-:-:S13]  /*09a0*/  ISETP.GE.U32.AND P0, PT, R5, 0x3, PT ;  /* 0x000000030500780c */ /* 0x000fda0003f06070 */
[----:B------:R-:W-:Y:S05]  /*09b0*/  @!P0 EXIT ;  /* 0x000000000000894d */ /* 0x000fea0003800000 */
[----:B------:R-:W1:Y:S01]  /*09c0*/  LDC.64 R6, c[0x0][0x380] ;  /* 0x0000e000ff067b82 */ /* 0x000e620000000a00 */
[----:B------:R-:W-:Y:S02]  /*09d0*/  IMAD R5, R2, R0, R11 ;  /* 0x0000000002057224 */ /* 0x000fe400078e020b */
[----:B------:R-:W-:-:S05]  /*09e0*/  IMAD.IADD R0, R11, 0x1, -R0 ;  /* 0x000000010b007824 */ /* 0x000fca00078e0a00 */
[----:B------:R-:W3:Y:S01]  /*09f0*/  LDC.64 R8, c[0x0][0x3b0] ;  /* 0x0000ec00ff087b82 */ /* 0x000ee20000000a00 */
[----:B-1----:R-:W-:-:S05]  /*0a00*/  IADD3 R6, P0, PT, R6, 0x8, RZ ;  /* 0x0000000806067810 */ /* 0x002fca0007f1e0ff */
[----:B------:R-:W-:Y:S01]  /*0a10*/  IMAD.X R7, RZ, RZ, R7, P0 ;  /* 0x000000ffff077224 */ /* 0x000fe200000e0607 */
[----:B---3--:R-:W-:-:S04]  /*0a20*/  IADD3 R8, P1, PT, R8, 0x8, RZ ;  /* 0x0000000808087810 */ /* 0x008fc80007f3e0ff */
[----:B------:R-:W-:-:S09]  /*0a30*/  IADD3.X R9, PT, PT, RZ, R9, RZ, P1, !PT ;  /* 0x00000009ff097210 */ /* 0x000fd20000ffe4ff */
.L_x_54:
[----:B0-2---:R-:W-:-:S05]  /*0a40*/  IMAD.WIDE R12, R11, 0x4, R6 ;  /* 0x000000040b0c7825 */ /* 0x005fca00078e0206 */
[----:B-1----:R-:W2:Y:S04]  /*0a50*/  LDG.E.CONSTANT R15, desc[UR6][R12.64+-0x8] ;  /* 0xfffff8060c0f7981 */ /* 0x002ea8000c1e9900 */
[----:B------:R-:W3:Y:S04]  /*0a60*/  LDG.E.CONSTANT R17, desc[UR6][R12.64+-0x4] ;  /* 0xfffffc060c117981 */ /* 0x000ee8000c1e9900 */
[----:B------:R-:W4:Y:S04]  /*0a70*/  LDG.E.CONSTANT R10, desc[UR6][R12.64] ;  /* 0x000000060c0a7981 */ /* 0x000f28000c1e9900 */
[----:B------:R-:W4:Y:S01]  /*0a80*/  LDG.E.CONSTANT R19, desc[UR6][R12.64+0x4] ;  /* 0x000004060c137981 */ /* 0x000f22000c1e9900 */
[----:B------:R-:W-:Y:S01]  /*0a90*/  IADD3 R0, PT, PT, R0, 0x4, RZ ;  /* 0x0000000400007810 */ /* 0x000fe20007ffe0ff */
[----:B------:R-:W-:-:S03]  /*0aa0*/  VIADD R11, R11, 0x4 ;  /* 0x000000040b0b7836 */ /* 0x000fc60000000000 */
[----:B------:R-:W-:Y:S01]  /*0ab0*/  ISETP.NE.AND P0, PT, R0, RZ, PT ;  /* 0x000000ff0000720c */ /* 0x000fe20003f05270 */
[----:B--2---:R-:W-:-:S04]  /*0ac0*/  FADD R15, R15, -R4 ;  /* 0x800000040f0f7221 */ /* 0x004fc80000000000 */
[----:B-----5:R-:W-:Y:S01]  /*0ad0*/  FFMA R2, R3, R15, R4 ;  /* 0x0000000f03027223 */ /* 0x020fe20000000004 */
[C---:B------:R-:W-:Y:S01]  /*0ae0*/  IMAD.WIDE R14, R5.reuse, 0x4, R8 ;  /* 0x00000004050e7825 */ /* 0x040fe200078e0208 */
[----:B------:R-:W-:-:S03]  /*0af0*/  IADD3 R5, PT, PT, R5, 0x4, RZ ;  /* 0x0000000405057810 */ /* 0x000fc60007ffe0ff */
[----:B---3--:R-:W-:Y:S01]  /*0b00*/  FADD R17, -R2, R17 ;  /* 0x0000001102117221 */ /* 0x008fe20000000100 */
[----:B------:R1:W-:Y:S03]  /*0b10*/  STG.E desc[UR6][R14.64+-0x8], R2 ;  /* 0xfffff8020e007986 */ /* 0x0003e6000c101906 */
[----:B------:R-:W-:-:S04]  /*0b20*/  FFMA R17, R3, R17, R2 ;  /* 0x0000001103117223 */ /* 0x000fc80000000002 */
[----:B----4-:R-:W-:Y:S01]  /*0b30*/  FADD R10, -R17, R10 ;  /* 0x0000000a110a7221 */ /* 0x010fe20000000100 */
[----:B------:R1:W-:Y:S03]  /*0b40*/  STG.E desc[UR6][R14.64+-0x4], R17 ;  /* 0xfffffc110e007986 */ /* 0x0003e6000c101906 */
[----:B------:R-:W-:-:S04]  /*0b50*/  FFMA R10, R3, R10, R17 ;  /* 0x0000000a030a7223 */ /* 0x000fc80000000011 */
[----:B------:R-:W-:Y:S01]  /*0b60*/  FADD R19, -R10, R19 ;  /* 0x000000130a137221 */ /* 0x000fe20000000100 */
[----:B------:R1:W-:Y:S03]  /*0b70*/  STG.E desc[UR6][R14.64], R10 ;  /* 0x0000000a0e007986 */ /* 0x0003e6000c101906 */
[----:B------:R-:W-:-:S05]  /*0b80*/  FFMA R4, R3, R19, R10 ;  /* 0x0000001303047223 */ /* 0x000fca000000000a */
[----:B------:R1:W-:Y:S01]  /*0b90*/  STG.E desc[UR6][R14.64+0x4], R4 ;  /* 0x000004040e007986 */ /* 0x0003e2000c101906 */
[----:B------:R-:W-:Y:S05]  /*0ba0*/  @P0 BRA `(.L_x_54) ;  /* 0xfffffffc00a40947 */ /* 0x000fea000383ffff */
[----:B------:R-:W-:Y:S05]  /*0bb0*/  EXIT ;  /* 0x000000000000794d */ /* 0x000fea0003800000 */
.L_x_48:
[----:B------:R-:W-:Y:S02]  /*0bc0*/  HFMA2 R17, -RZ, RZ, 0, 1.847743988037109375e-06 ;  /* 0x0000001fff117431 */ /* 0x000fe400000001ff */
[----:B------:R-:W-:Y:S02]  /*0bd0*/  IMAD.MOV.U32 R15, RZ, RZ, 0x10 ;  /* 0x00000010ff0f7424 */ /* 0x000fe400078e00ff */
[----:B------:R-:W-:-:S07]  /*0be0*/  IMAD.MOV.U32 R14, RZ, RZ, -0x1 ;  /* 0xffffffffff0e7424 */ /* 0x000fce00078e00ff */
[----:B01---5:R-:W-:Y:S05]  /*0bf0*/  WARPSYNC.COLLECTIVE R14, `(.L_x_55) ;  /* 0x000000000e087348 */ /* 0x023fea0003c00000 */
[----:B-1----:R1:W2:Y:S02]  /*0c00*/  SHFL.DOWN P0, R13, R8, R15, R17 ;  /* 0x0800000f080d7389 */ /* 0x0022a40000000011 */
[----:B012--5:R-:W-:Y:S05]  /*0c10*/  ENDCOLLECTIVE ;  /* 0x000000000000791b */ /* 0x027fea0003800000 */
.L_x_55:
[----:B------:R-:W-:Y:S01]  /*0c20*/  HFMA2 R15, -RZ, RZ, 0, 4.76837158203125e-07 ;  /* 0x00000008ff0f7431 */ /* 0x000fe200000001ff */
[----:B------:R-:W-:-:S05]  /*0c30*/  MOV R9, R13 ;  /* 0x0000000d00097202 */ /* 0x000fca0000000f00 */
[----:B------:R-:W-:-:S04]  /*0c40*/  FADD R9, R9, R8 ;  /* 0x0000000809097221 */ /* 0x000fc80000000000 */
[----:B------:R-:W-:-:S07]  /*0c50*/  IMAD.MOV.U32 R8, RZ, RZ, R9 ;  /* 0x000000ffff087224 */ /* 0x000fce00078e0009 */
[----:B------:R-:W-:Y:S05]  /*0c60*/  WARPSYNC.COLLECTIVE R14, `(.L_x_56) ;  /* 0x000000000e087348 */ /* 0x000fea0003c00000 */
[----:B------:R0:W1:Y:S02]  /*0c70*/  SHFL.DOWN P0, R13, R8, R15, R17 ;  /* 0x0800000f080d7389 */ /* 0x0000640000000011 */
[----:B01----:R-:W-:Y:S05]  /*0c80*/  ENDCOLLECTIVE ;  /* 0x000000000000791b */ /* 0x003fea0003800000 */
.L_x_56:
[----:B------:R-:W-:Y:S02]  /*0c90*/  IMAD.MOV.U32 R15, RZ, RZ, 0x4 ;  /* 0x00000004ff0f7424 */ /* 0x000fe400078e00ff */
[----:B------:R-:W-:-:S04]  /*0ca0*/  IMAD.MOV.U32 R10, RZ, RZ, R13 ;  /* 0x000000ffff0a7224 */ /* 0x000fc800078e000d */
[----:B------:R-:W-:-:S05]  /*0cb0*/  FADD R10, R9, R10 ;  /* 0x0000000a090a7221 */ /* 0x000fca0000000000 */
[----:B------:R-:W-:-:S07]  /*0cc0*/  MOV R8, R10 ;  /* 0x0000000a00087202 */ /* 0x000fce0000000f00 */
[----:B------:R-:W-:Y:S05]  /*0cd0*/  WARPSYNC.COLLECTIVE R14, `(.L_x_57) ;  /* 0x000000000e087348 */ /* 0x000fea0003c00000 */
[----:B------:R0:W1:Y:S02]  /*0ce0*/  SHFL.DOWN P0, R13, R8, R15, R17 ;  /* 0x0800000f080d7389 */ /* 0x0000640000000011 */
[----:B01----:R-:W-:Y:S05]  /*0cf0*/  ENDCOLLECTIVE ;  /* 0x000000000000791b */ /* 0x003fea0003800000 */
.L_x_57:
[----:B------:R-:W-:Y:S01]  /*0d00*/  HFMA2 R15, -RZ, RZ, 0, 1.1920928955078125e-07 ;  /* 0x00000002ff0f7431 */ /* 0x000fe200000001ff */
[----:B------:R-:W-:-:S05]  /*0d10*/  MOV R11, R13 ;  /* 0x0000000d000b7202 */ /* 0x000fca0000000f00 */
[----:B------:R-:W-:-:S04]  /*0d20*/  FADD R11, R10, R11 ;  /* 0x0000000b0a0b7221 */ /* 0x000fc80000000000 */
[----:B------:R-:W-:-:S07]  /*0d30*/  IMAD.MOV.U32 R8, RZ, RZ, R11 ;  /* 0x000000ffff087224 */ /* 0x000fce00078e000b */
[----:B------:R-:W-:Y:S05]  /*0d40*/  WARPSYNC.COLLECTIVE R14, `(.L_x_58) ;  /* 0x000000000e087348 */ /* 0x000fea0003c00000 */
[----:B------:R0:W1:Y:S02]  /*0d50*/  SHFL.DOWN P0, R13, R8, R15, R17 ;  /* 0x0800000f080d7389 */ /* 0x0000640000000011 */
[----:B01----:R-:W-:Y:S05]  /*0d60*/  ENDCOLLECTIVE ;  /* 0x000000000000791b */ /* 0x003fea0003800000 */
.L_x_58:
[----:B------:R-:W-:Y:S02]  /*0d70*/  IMAD.MOV.U32 R15, RZ, RZ, 0x1 ;  /* 0x00000001ff0f7424 */ /* 0x000fe400078e00ff */
[----:B------:R-:W-:-:S04]  /*0d80*/  IMAD.MOV.U32 R12, RZ, RZ, R13 ;  /* 0x000000ffff0c7224 */ /* 0x000fc800078e000d */
[----:B------:R-:W-:-:S05]  /*0d90*/  FADD R12, R11, R12 ;  /* 0x0000000c0b0c7221 */ /* 0x000fca0000000000 */
[----:B------:R-:W-:-:S07]  /*0da0*/  MOV R8, R12 ;  /* 0x0000000c00087202 */ /* 0x000fce0000000f00 */
[----:B------:R-:W-:Y:S05]  /*0db0*/  WARPSYNC.COLLECTIVE R14, `(.L_x_59) ;  /* 0x000000000e087348 */ /* 0x000fea0003c00000 */
[----:B------:R0:W1:Y:S02]  /*0dc0*/  SHFL.DOWN P0, R13, R8, R15, R17 ;  /* 0x0800000f080d7389 */ /* 0x0000640000000011 */
[----:B01----:R-:W-:Y:S05]  /*0dd0*/  ENDCOLLECTIVE ;  /* 0x000000000000791b */ /* 0x003fea0003800000 */
.L_x_59:
[----:B------:R-:W-:Y:S05]  /*0de0*/  BRA `(.L_x_60) ;  /* 0xfffffff800207947 */ /* 0x000fea000383ffff */
        .weak           $__internal_1_$__cuda_sm20_rcp_rn_f32_slowpath
        .type           $__internal_1_$__cuda_sm20_rcp_rn_f32_slowpath,@function
        .size           $__internal_1_$__cuda_sm20_rcp_rn_f32_slowpath,(.L_x_66 - $__internal_1_$__cuda_sm20_rcp_rn_f32_slowpath)
$__internal_1_$__cuda_sm20_rcp_rn_f32_slowpath:
[----:B------:R-:W-:-:S04]  /*0df0*/  SHF.L.U32 R6, R0, 0x1, RZ ;  /* 0x0000000100067819 */ /* 0x000fc800000006ff */
[----:B------:R-:W-:-:S04]  /*0e00*/  SHF.R.U32.HI R6, RZ, 0x18, R6 ;  /* 0x00000018ff067819 */ /* 0x000fc80000011606 */
[----:B------:R-:W-:-:S13]  /*0e10*/  ISETP.NE.U32.AND P0, PT, R6, RZ, PT ;  /* 0x000000ff0600720c */ /* 0x000fda0003f05070 */
[----:B------:R-:W-:Y:S05]  /*0e20*/  @P0 BRA `(.L_x_61) ;  /* 0x00000000002c0947 */ /* 0x000fea0003800000 */
[----:B------:R-:W-:-:S05]  /*0e30*/  IMAD.SHL.U32 R6, R0, 0x2, RZ ;  /* 0x0000000200067824 */ /* 0x000fca00078e00ff */
        /* <DEDUP_REMOVED lines=10> */
.L_x_61:
[----:B------:R-:W-:-:S04]  /*0ee0*/  IADD3 R7, PT, PT, R6, -0xfd, RZ ;  /* 0xffffff0306077810 */ /* 0x000fc80007ffe0ff */
[----:B------:R-:W-:-:S13]  /*0ef0*/  ISETP.GT.U32.AND P0, PT, R7, 0x1, PT ;  /* 0x000000010700780c */ /* 0x000fda0003f04070 */
[----:B------:R-:W-:Y:S05]  /*0f00*/  @P0 BRA `(.L_x_63) ;  /* 0x0000000000780947 */ /* 0x000fea0003800000 */
[----:B------:R-:W-:Y:S01]  /*0f10*/  LOP3.LUT R9, R0, 0x7fffff, RZ, 0xc0, !PT ;  /* 0x007fffff00097812 */ /* 0x000fe200078ec0ff */
[----:B------:R-:W-:-:S03]  /*0f20*/  IMAD.MOV.U32 R14, RZ, RZ, 0x3 ;  /* 0x00000003ff0e7424 */ /* 0x000fc600078e00ff */
        /* <DEDUP_REMOVED lines=19> */
[----:B------:R-:W-:-:S05]  /*1060*/  SEL R7, RZ, 0x1, !P0 ;  /* 0x00000001ff077807 */ /* 0x000fca0004000000 */
[----:B------:R-:W-:-:S05]  /*1070*/  IMAD.MOV R7, RZ, RZ, -R7 ;  /* 0x000000ffff077224 */ /* 0x000fca00078e0a07 */
[----:B------:R-:W-:Y:S02]  /*1080*/  ISETP.GE.AND P0, PT, R7, RZ, PT ;  /* 0x000000ff0700720c */ /* 0x000fe40003f06270 */
[----:B------:R-:W-:-:S04]  /*1090*/  IADD3 R7, PT, PT, R6, -0xfc, RZ ;  /* 0xffffff0406077810 */ /* 0x000fc80007ffe0ff */
[----:B------:R-:W-:-:S07]  /*10a0*/  SHF.R.U32.HI R7, RZ, R7, R10 ;  /* 0x00000007ff077219 */ /* 0x000fce000001160a */
[----:B------:R-:W-:-:S05]  /*10b0*/  @!P0 VIADD R7, R7, 0x1 ;  /* 0x0000000107078836 */ /* 0x000fca0000000000 */
[----:B------:R-:W-:-:S04]  /*10c0*/  @!P1 SHF.L.U32 R7, R7, 0x1, RZ ;  /* 0x0000000107079819 */ /* 0x000fc800000006ff */
[----:B------:R-:W-:Y:S01]  /*10d0*/  LOP3.LUT R6, R7, 0x80000000, R0, 0xf8, !PT ;  /* 0x8000000007067812 */ /* 0x000fe200078ef800 */
[----:B------:R-:W-:Y:S06]  /*10e0*/  BRA `(.L_x_62) ;  /* 0x0000000000047947 */ /* 0x000fec0003800000 */
.L_x_63:
[----:B------:R0:W1:Y:S02]  /*10f0*/  MUFU.RCP R6, R0 ;  /* 0x0000000000067308 */ /* 0x0000640000001000 */
.L_x_62:
[----:B-1-3--:R-:W-:Y:S01]  /*1100*/  IMAD.MOV.U32 R9, RZ, RZ, R6 ;  /* 0x000000ffff097224 */ /* 0x00afe200078e0006 */
[----:B------:R-:W-:Y:S01]  /*1110*/  MOV R6, R4 ;  /* 0x0000000400067202 */ /* 0x000fe20000000f00 */
[----:B------:R-:W-:-:S04]  /*1120*/  IMAD.MOV.U32 R7, RZ, RZ, 0x0 ;  /* 0x00000000ff077424 */ /* 0x000fc800078e00ff */
[----:B0-2---:R-:W-:Y:S05]  /*1130*/  RET.REL.NODEC R6 `(wilders_batch_f32) ;  /* 0xffffffec06b07950 */ /* 0x005fea0003c3ffff */
.L_x_64:
        /* <DEDUP_REMOVED lines=12> */
.L_x_66:


//--------------------- .nv.shared.reserved.0     --------------------------
	.section	.nv.shared.reserved.0,"aw",@nobits
	.weak		__nv_reservedSMEM_offset_0_alias
	.size		__nv_reservedSMEM_offset_0_alias, 0, 64
	.other		__nv_reservedSMEM_offset_0_alias,@"STO_CUDA_RESERVED_SHARED STV_DEFAULT"
__nv_reservedSMEM_offset_0_alias:
	.zero		0
	.zero		64


//--------------------- .nv.shared.wilders_batch_f32 --------------------------
	.section	.nv.shared.wilders_batch_f32,"aw",@nobits
	.sectionflags	@""
	.align	4
.nv.shared.wilders_batch_f32:
	.zero		1152


//--------------------- .nv.constant0.wilders_many_series_one_param_f32 --------------------------
	.section	.nv.constant0.wilders_many_series_one_param_f32,"a",@progbits
	.sectionflags	@""
	.align	4
.nv.constant0.wilders_many_series_one_param_f32:
	.zero		936


//--------------------- .nv.constant0.wilders_batch_f32 --------------------------
	.section	.nv.constant0.wilders_batch_f32,"a",@progbits
	.sectionflags	@""
	.align	4
.nv.constant0.wilders_batch_f32:
	.zero		952


//--------------------- SYMBOLS --------------------------

	.type		.nv.reservedSmem.offset0,@object
	.size		.nv.reservedSmem.offset0,0x4
	.type		.nv.reservedSmem.cap,@object
	.size		.nv.reservedSmem.cap,0x4
